//
// Generated by NVIDIA NVVM Compiler
//
// Compiler Build ID: CL-36424714
// Cuda compilation tools, release 13.0, V13.0.88
// Based on NVVM 20.0.0
//

.version 9.0
.target sm_100
.address_size 64

	// .globl	_Z15gen_loci_kernelPhmmmmP17curandStateXORWOW
.global .align 4 .b8 precalc_xorwow_matrix[102400];
.global .align 4 .b8 precalc_xorwow_offset_matrix[102400];
.global .align 4 .b8 mrg32k3aM1[2304];
.global .align 4 .b8 mrg32k3aM2[2304];
.global .align 4 .b8 mrg32k3aM1SubSeq[2016];
.global .align 4 .b8 mrg32k3aM2SubSeq[2016];
.global .align 4 .b8 mrg32k3aM1Seq[2304];
.global .align 4 .b8 mrg32k3aM2Seq[2304];
.const .align 8 .b8 __cr_lgamma_table[72];
.global .align 1 .b8 BASES[4] = {65, 67, 71, 84};

.visible .entry _Z15gen_loci_kernelPhmmmmP17curandStateXORWOW(
	.param .u64 .ptr .align 1 _Z15gen_loci_kernelPhmmmmP17curandStateXORWOW_param_0,
	.param .u64 _Z15gen_loci_kernelPhmmmmP17curandStateXORWOW_param_1,
	.param .u64 _Z15gen_loci_kernelPhmmmmP17curandStateXORWOW_param_2,
	.param .u64 _Z15gen_loci_kernelPhmmmmP17curandStateXORWOW_param_3,
	.param .u64 _Z15gen_loci_kernelPhmmmmP17curandStateXORWOW_param_4,
	.param .u64 .ptr .align 1 _Z15gen_loci_kernelPhmmmmP17curandStateXORWOW_param_5
)
{
	.reg .pred 	%p<49>;
	.reg .b16 	%rs<40>;
	.reg .b32 	%r<810>;
	.reg .b32 	%f<61>;
	.reg .b64 	%rd<161>;
	.reg .b64 	%fd<58>;

	ld.param.u64 	%rd52, [_Z15gen_loci_kernelPhmmmmP17curandStateXORWOW_param_0];
	ld.param.u64 	%rd57, [_Z15gen_loci_kernelPhmmmmP17curandStateXORWOW_param_1];
	ld.param.u64 	%rd53, [_Z15gen_loci_kernelPhmmmmP17curandStateXORWOW_param_2];
	ld.param.u64 	%rd54, [_Z15gen_loci_kernelPhmmmmP17curandStateXORWOW_param_3];
	ld.param.u64 	%rd55, [_Z15gen_loci_kernelPhmmmmP17curandStateXORWOW_param_4];
	ld.param.u64 	%rd56, [_Z15gen_loci_kernelPhmmmmP17curandStateXORWOW_param_5];
	mov.u32 	%r288, %tid.x;
	mov.u32 	%r289, %ctaid.x;
	mov.u32 	%r290, %ntid.x;
	mad.lo.s32 	%r291, %r289, %r290, %r288;
	cvt.u64.u32 	%rd1, %r291;
	add.s64 	%rd58, %rd57, -1;
	setp.lt.u64 	%p1, %rd58, %rd1;
	@%p1 bra 	$L__BB0_85;
	cvt.u32.u64 	%r292, %rd1;
	cvta.to.global.u64 	%rd59, %rd56;
	mad.lo.s64 	%rd2, %rd1, 48, %rd59;
	cvt.u32.u64 	%r293, %rd55;
	xor.b32  	%r294, %r293, -1429050551;
	mul.lo.s32 	%r295, %r294, 1099087573;
	{ .reg .b32 tmp; mov.b64 {tmp, %r296}, %rd55; }
	xor.b32  	%r297, %r296, -136515619;
	mul.lo.s32 	%r298, %r297, -1703105765;
	add.s32 	%r299, %r295, %r298;
	add.s32 	%r759, %r299, 6615241;
	add.s32 	%r760, %r295, 123456789;
	st.global.v2.u32 	[%rd2], {%r759, %r760};
	xor.b32  	%r757, %r295, 362436069;
	add.s32 	%r758, %r298, 521288629;
	st.global.v2.u32 	[%rd2+8], {%r757, %r758};
	xor.b32  	%r755, %r298, 88675123;
	add.s32 	%r784, %r295, 5783321;
	st.global.v2.u32 	[%rd2+16], {%r755, %r784};
	setp.eq.s32 	%p2, %r292, 0;
	@%p2 bra 	$L__BB0_44;
	mov.b32 	%r661, 0;
	mov.u64 	%rd145, %rd1;
$L__BB0_3:
	and.b64  	%rd4, %rd145, 3;
	setp.eq.s64 	%p3, %rd4, 0;
	@%p3 bra 	$L__BB0_42;
	mul.wide.u32 	%rd60, %r661, 3200;
	mov.u64 	%rd61, precalc_xorwow_matrix;
	add.s64 	%rd5, %rd61, %rd60;
	cvt.u32.u64 	%r8, %rd4;
	mov.b32 	%r662, 0;
$L__BB0_5:
	mov.b32 	%r675, 0;
	mov.u32 	%r676, %r675;
	mov.u32 	%r677, %r675;
	mov.u32 	%r678, %r675;
	mov.u32 	%r679, %r675;
	mov.u32 	%r668, %r675;
$L__BB0_6:
	mul.wide.u32 	%rd62, %r668, 4;
	add.s64 	%rd63, %rd2, %rd62;
	ld.global.u32 	%r16, [%rd63+4];
	shl.b32 	%r17, %r668, 5;
	mov.b32 	%r674, 0;
$L__BB0_7:
	.pragma "nounroll";
	shr.u32 	%r304, %r16, %r674;
	and.b32  	%r305, %r304, 1;
	setp.eq.b32 	%p4, %r305, 1;
	not.pred 	%p5, %p4;
	add.s32 	%r306, %r17, %r674;
	mul.lo.s32 	%r307, %r306, 5;
	mul.wide.u32 	%rd64, %r307, 4;
	add.s64 	%rd6, %rd5, %rd64;
	@%p5 bra 	$L__BB0_9;
	ld.global.u32 	%r308, [%rd6];
	xor.b32  	%r679, %r679, %r308;
	ld.global.u32 	%r309, [%rd6+4];
	xor.b32  	%r678, %r678, %r309;
	ld.global.u32 	%r310, [%rd6+8];
	xor.b32  	%r677, %r677, %r310;
	ld.global.u32 	%r311, [%rd6+12];
	xor.b32  	%r676, %r676, %r311;
	ld.global.u32 	%r312, [%rd6+16];
	xor.b32  	%r675, %r675, %r312;
$L__BB0_9:
	and.b32  	%r314, %r304, 2;
	setp.eq.s32 	%p6, %r314, 0;
	@%p6 bra 	$L__BB0_11;
	ld.global.u32 	%r315, [%rd6+20];
	xor.b32  	%r679, %r679, %r315;
	ld.global.u32 	%r316, [%rd6+24];
	xor.b32  	%r678, %r678, %r316;
	ld.global.u32 	%r317, [%rd6+28];
	xor.b32  	%r677, %r677, %r317;
	ld.global.u32 	%r318, [%rd6+32];
	xor.b32  	%r676, %r676, %r318;
	ld.global.u32 	%r319, [%rd6+36];
	xor.b32  	%r675, %r675, %r319;
$L__BB0_11:
	and.b32  	%r321, %r304, 4;
	setp.eq.s32 	%p7, %r321, 0;
	@%p7 bra 	$L__BB0_13;
	ld.global.u32 	%r322, [%rd6+40];
	xor.b32  	%r679, %r679, %r322;
	ld.global.u32 	%r323, [%rd6+44];
	xor.b32  	%r678, %r678, %r323;
	ld.global.u32 	%r324, [%rd6+48];
	xor.b32  	%r677, %r677, %r324;
	ld.global.u32 	%r325, [%rd6+52];
	xor.b32  	%r676, %r676, %r325;
	ld.global.u32 	%r326, [%rd6+56];
	xor.b32  	%r675, %r675, %r326;
$L__BB0_13:
	and.b32  	%r328, %r304, 8;
	setp.eq.s32 	%p8, %r328, 0;
	@%p8 bra 	$L__BB0_15;
	ld.global.u32 	%r329, [%rd6+60];
	xor.b32  	%r679, %r679, %r329;
	ld.global.u32 	%r330, [%rd6+64];
	xor.b32  	%r678, %r678, %r330;
	ld.global.u32 	%r331, [%rd6+68];
	xor.b32  	%r677, %r677, %r331;
	ld.global.u32 	%r332, [%rd6+72];
	xor.b32  	%r676, %r676, %r332;
	ld.global.u32 	%r333, [%rd6+76];
	xor.b32  	%r675, %r675, %r333;
$L__BB0_15:
	and.b32  	%r335, %r304, 16;
	setp.eq.s32 	%p9, %r335, 0;
	@%p9 bra 	$L__BB0_17;
	ld.global.u32 	%r336, [%rd6+80];
	xor.b32  	%r679, %r679, %r336;
	ld.global.u32 	%r337, [%rd6+84];
	xor.b32  	%r678, %r678, %r337;
	ld.global.u32 	%r338, [%rd6+88];
	xor.b32  	%r677, %r677, %r338;
	ld.global.u32 	%r339, [%rd6+92];
	xor.b32  	%r676, %r676, %r339;
	ld.global.u32 	%r340, [%rd6+96];
	xor.b32  	%r675, %r675, %r340;
$L__BB0_17:
	and.b32  	%r342, %r304, 32;
	setp.eq.s32 	%p10, %r342, 0;
	@%p10 bra 	$L__BB0_19;
	ld.global.u32 	%r343, [%rd6+100];
	xor.b32  	%r679, %r679, %r343;
	ld.global.u32 	%r344, [%rd6+104];
	xor.b32  	%r678, %r678, %r344;
	ld.global.u32 	%r345, [%rd6+108];
	xor.b32  	%r677, %r677, %r345;
	ld.global.u32 	%r346, [%rd6+112];
	xor.b32  	%r676, %r676, %r346;
	ld.global.u32 	%r347, [%rd6+116];
	xor.b32  	%r675, %r675, %r347;
$L__BB0_19:
	and.b32  	%r349, %r304, 64;
	setp.eq.s32 	%p11, %r349, 0;
	@%p11 bra 	$L__BB0_21;
	ld.global.u32 	%r350, [%rd6+120];
	xor.b32  	%r679, %r679, %r350;
	ld.global.u32 	%r351, [%rd6+124];
	xor.b32  	%r678, %r678, %r351;
	ld.global.u32 	%r352, [%rd6+128];
	xor.b32  	%r677, %r677, %r352;
	ld.global.u32 	%r353, [%rd6+132];
	xor.b32  	%r676, %r676, %r353;
	ld.global.u32 	%r354, [%rd6+136];
	xor.b32  	%r675, %r675, %r354;
$L__BB0_21:
	and.b32  	%r356, %r304, 128;
	setp.eq.s32 	%p12, %r356, 0;
	@%p12 bra 	$L__BB0_23;
	ld.global.u32 	%r357, [%rd6+140];
	xor.b32  	%r679, %r679, %r357;
	ld.global.u32 	%r358, [%rd6+144];
	xor.b32  	%r678, %r678, %r358;
	ld.global.u32 	%r359, [%rd6+148];
	xor.b32  	%r677, %r677, %r359;
	ld.global.u32 	%r360, [%rd6+152];
	xor.b32  	%r676, %r676, %r360;
	ld.global.u32 	%r361, [%rd6+156];
	xor.b32  	%r675, %r675, %r361;
$L__BB0_23:
	and.b32  	%r363, %r304, 256;
	setp.eq.s32 	%p13, %r363, 0;
	@%p13 bra 	$L__BB0_25;
	ld.global.u32 	%r364, [%rd6+160];
	xor.b32  	%r679, %r679, %r364;
	ld.global.u32 	%r365, [%rd6+164];
	xor.b32  	%r678, %r678, %r365;
	ld.global.u32 	%r366, [%rd6+168];
	xor.b32  	%r677, %r677, %r366;
	ld.global.u32 	%r367, [%rd6+172];
	xor.b32  	%r676, %r676, %r367;
	ld.global.u32 	%r368, [%rd6+176];
	xor.b32  	%r675, %r675, %r368;
$L__BB0_25:
	and.b32  	%r370, %r304, 512;
	setp.eq.s32 	%p14, %r370, 0;
	@%p14 bra 	$L__BB0_27;
	ld.global.u32 	%r371, [%rd6+180];
	xor.b32  	%r679, %r679, %r371;
	ld.global.u32 	%r372, [%rd6+184];
	xor.b32  	%r678, %r678, %r372;
	ld.global.u32 	%r373, [%rd6+188];
	xor.b32  	%r677, %r677, %r373;
	ld.global.u32 	%r374, [%rd6+192];
	xor.b32  	%r676, %r676, %r374;
	ld.global.u32 	%r375, [%rd6+196];
	xor.b32  	%r675, %r675, %r375;
$L__BB0_27:
	and.b32  	%r377, %r304, 1024;
	setp.eq.s32 	%p15, %r377, 0;
	@%p15 bra 	$L__BB0_29;
	ld.global.u32 	%r378, [%rd6+200];
	xor.b32  	%r679, %r679, %r378;
	ld.global.u32 	%r379, [%rd6+204];
	xor.b32  	%r678, %r678, %r379;
	ld.global.u32 	%r380, [%rd6+208];
	xor.b32  	%r677, %r677, %r380;
	ld.global.u32 	%r381, [%rd6+212];
	xor.b32  	%r676, %r676, %r381;
	ld.global.u32 	%r382, [%rd6+216];
	xor.b32  	%r675, %r675, %r382;
$L__BB0_29:
	and.b32  	%r384, %r304, 2048;
	setp.eq.s32 	%p16, %r384, 0;
	@%p16 bra 	$L__BB0_31;
	ld.global.u32 	%r385, [%rd6+220];
	xor.b32  	%r679, %r679, %r385;
	ld.global.u32 	%r386, [%rd6+224];
	xor.b32  	%r678, %r678, %r386;
	ld.global.u32 	%r387, [%rd6+228];
	xor.b32  	%r677, %r677, %r387;
	ld.global.u32 	%r388, [%rd6+232];
	xor.b32  	%r676, %r676, %r388;
	ld.global.u32 	%r389, [%rd6+236];
	xor.b32  	%r675, %r675, %r389;
$L__BB0_31:
	and.b32  	%r391, %r304, 4096;
	setp.eq.s32 	%p17, %r391, 0;
	@%p17 bra 	$L__BB0_33;
	ld.global.u32 	%r392, [%rd6+240];
	xor.b32  	%r679, %r679, %r392;
	ld.global.u32 	%r393, [%rd6+244];
	xor.b32  	%r678, %r678, %r393;
	ld.global.u32 	%r394, [%rd6+248];
	xor.b32  	%r677, %r677, %r394;
	ld.global.u32 	%r395, [%rd6+252];
	xor.b32  	%r676, %r676, %r395;
	ld.global.u32 	%r396, [%rd6+256];
	xor.b32  	%r675, %r675, %r396;
$L__BB0_33:
	and.b32  	%r398, %r304, 8192;
	setp.eq.s32 	%p18, %r398, 0;
	@%p18 bra 	$L__BB0_35;
	ld.global.u32 	%r399, [%rd6+260];
	xor.b32  	%r679, %r679, %r399;
	ld.global.u32 	%r400, [%rd6+264];
	xor.b32  	%r678, %r678, %r400;
	ld.global.u32 	%r401, [%rd6+268];
	xor.b32  	%r677, %r677, %r401;
	ld.global.u32 	%r402, [%rd6+272];
	xor.b32  	%r676, %r676, %r402;
	ld.global.u32 	%r403, [%rd6+276];
	xor.b32  	%r675, %r675, %r403;
$L__BB0_35:
	and.b32  	%r405, %r304, 16384;
	setp.eq.s32 	%p19, %r405, 0;
	@%p19 bra 	$L__BB0_37;
	ld.global.u32 	%r406, [%rd6+280];
	xor.b32  	%r679, %r679, %r406;
	ld.global.u32 	%r407, [%rd6+284];
	xor.b32  	%r678, %r678, %r407;
	ld.global.u32 	%r408, [%rd6+288];
	xor.b32  	%r677, %r677, %r408;
	ld.global.u32 	%r409, [%rd6+292];
	xor.b32  	%r676, %r676, %r409;
	ld.global.u32 	%r410, [%rd6+296];
	xor.b32  	%r675, %r675, %r410;
$L__BB0_37:
	and.b32  	%r412, %r304, 32768;
	setp.eq.s32 	%p20, %r412, 0;
	@%p20 bra 	$L__BB0_39;
	ld.global.u32 	%r413, [%rd6+300];
	xor.b32  	%r679, %r679, %r413;
	ld.global.u32 	%r414, [%rd6+304];
	xor.b32  	%r678, %r678, %r414;
	ld.global.u32 	%r415, [%rd6+308];
	xor.b32  	%r677, %r677, %r415;
	ld.global.u32 	%r416, [%rd6+312];
	xor.b32  	%r676, %r676, %r416;
	ld.global.u32 	%r417, [%rd6+316];
	xor.b32  	%r675, %r675, %r417;
$L__BB0_39:
	add.s32 	%r674, %r674, 16;
	setp.ne.s32 	%p21, %r674, 32;
	@%p21 bra 	$L__BB0_7;
	mad.lo.s32 	%r418, %r668, -31, %r17;
	add.s32 	%r668, %r418, 1;
	setp.ne.s32 	%p22, %r668, 5;
	@%p22 bra 	$L__BB0_6;
	st.global.u32 	[%rd2+4], %r679;
	st.global.u32 	[%rd2+8], %r678;
	st.global.u32 	[%rd2+12], %r677;
	st.global.u32 	[%rd2+16], %r676;
	st.global.u32 	[%rd2+20], %r675;
	add.s32 	%r662, %r662, 1;
	setp.lt.u32 	%p23, %r662, %r8;
	@%p23 bra 	$L__BB0_5;
$L__BB0_42:
	shr.u64 	%rd7, %rd145, 2;
	add.s32 	%r661, %r661, 1;
	setp.gt.u64 	%p24, %rd145, 3;
	mov.u64 	%rd145, %rd7;
	@%p24 bra 	$L__BB0_3;
	ld.global.v2.u32 	{%r759, %r760}, [%rd2];
	ld.global.v2.u32 	{%r757, %r758}, [%rd2+8];
	ld.global.v2.u32 	{%r755, %r784}, [%rd2+16];
$L__BB0_44:
	mov.b32 	%r419, 0;
	st.global.v2.u32 	[%rd2+24], {%r419, %r419};
	st.global.u32 	[%rd2+32], %r419;
	mov.b64 	%rd65, 0;
	st.global.u64 	[%rd2+40], %rd65;
	shl.b64 	%rd8, %rd54, 1;
	add.s64 	%rd9, %rd8, 2;
	mul.lo.s64 	%rd10, %rd9, %rd53;
	add.s64 	%rd11, %rd10, 2;
	cvta.to.global.u64 	%rd66, %rd52;
	mad.lo.s64 	%rd12, %rd11, %rd1, %rd66;
	setp.eq.s64 	%p25, %rd11, 0;
	@%p25 bra 	$L__BB0_57;
	and.b64  	%rd13, %rd11, 14;
	setp.lt.u64 	%p26, %rd10, 14;
	mov.b64 	%rd148, 0;
	@%p26 bra 	$L__BB0_48;
	and.b64  	%rd148, %rd11, -16;
	mov.b64 	%rd146, 0;
$L__BB0_47:
	.pragma "nounroll";
	add.s64 	%rd69, %rd12, %rd146;
	mov.b16 	%rs10, 232;
	st.global.u8 	[%rd69], %rs10;
	st.global.u8 	[%rd69+1], %rs10;
	st.global.u8 	[%rd69+2], %rs10;
	st.global.u8 	[%rd69+3], %rs10;
	st.global.u8 	[%rd69+4], %rs10;
	st.global.u8 	[%rd69+5], %rs10;
	st.global.u8 	[%rd69+6], %rs10;
	st.global.u8 	[%rd69+7], %rs10;
	st.global.u8 	[%rd69+8], %rs10;
	st.global.u8 	[%rd69+9], %rs10;
	st.global.u8 	[%rd69+10], %rs10;
	st.global.u8 	[%rd69+11], %rs10;
	st.global.u8 	[%rd69+12], %rs10;
	st.global.u8 	[%rd69+13], %rs10;
	st.global.u8 	[%rd69+14], %rs10;
	st.global.u8 	[%rd69+15], %rs10;
	add.s64 	%rd146, %rd146, 16;
	setp.ne.s64 	%p27, %rd146, %rd148;
	@%p27 bra 	$L__BB0_47;
$L__BB0_48:
	setp.eq.s64 	%p28, %rd13, 0;
	@%p28 bra 	$L__BB0_57;
	and.b64  	%rd18, %rd11, 6;
	setp.lt.u64 	%p29, %rd13, 8;
	@%p29 bra 	$L__BB0_51;
	add.s64 	%rd70, %rd12, %rd148;
	mov.b16 	%rs11, 232;
	st.global.u8 	[%rd70], %rs11;
	st.global.u8 	[%rd70+1], %rs11;
	st.global.u8 	[%rd70+2], %rs11;
	st.global.u8 	[%rd70+3], %rs11;
	st.global.u8 	[%rd70+4], %rs11;
	st.global.u8 	[%rd70+5], %rs11;
	st.global.u8 	[%rd70+6], %rs11;
	st.global.u8 	[%rd70+7], %rs11;
	add.s64 	%rd148, %rd148, 8;
$L__BB0_51:
	setp.eq.s64 	%p30, %rd18, 0;
	@%p30 bra 	$L__BB0_57;
	and.b64  	%rd21, %rd11, 2;
	setp.lt.u64 	%p31, %rd18, 4;
	@%p31 bra 	$L__BB0_54;
	add.s64 	%rd71, %rd12, %rd148;
	mov.b16 	%rs12, 232;
	st.global.u8 	[%rd71], %rs12;
	st.global.u8 	[%rd71+1], %rs12;
	st.global.u8 	[%rd71+2], %rs12;
	st.global.u8 	[%rd71+3], %rs12;
	add.s64 	%rd148, %rd148, 4;
$L__BB0_54:
	setp.eq.s64 	%p32, %rd21, 0;
	@%p32 bra 	$L__BB0_57;
	mov.b64 	%rd151, 0;
$L__BB0_56:
	.pragma "nounroll";
	add.s64 	%rd73, %rd12, %rd148;
	mov.b16 	%rs13, 232;
	st.global.u8 	[%rd73], %rs13;
	add.s64 	%rd148, %rd148, 1;
	add.s64 	%rd151, %rd151, 1;
	setp.ne.s64 	%p33, %rd151, %rd21;
	@%p33 bra 	$L__BB0_56;
$L__BB0_57:
	shr.u32 	%r420, %r760, 2;
	xor.b32  	%r421, %r420, %r760;
	shl.b32 	%r422, %r784, 4;
	shl.b32 	%r423, %r421, 1;
	xor.b32  	%r424, %r422, %r423;
	xor.b32  	%r425, %r424, %r784;
	xor.b32  	%r799, %r425, %r421;
	add.s32 	%r426, %r759, %r799;
	add.s32 	%r427, %r426, 362437;
	cvt.rn.f32.u32 	%f1, %r427;
	fma.rn.f32 	%f2, %f1, 0f2F800000, 0f2F000000;
	cvt.f64.f32 	%fd1, %f2;
	fma.rn.f64 	%fd2, %fd1, 0d400FFFFF79C842FA, 0d0000000000000000;
	cvt.rzi.u64.f64 	%rd74, %fd2;
	shr.u32 	%r428, %r757, 2;
	xor.b32  	%r429, %r428, %r757;
	shl.b32 	%r430, %r799, 4;
	shl.b32 	%r431, %r429, 1;
	xor.b32  	%r432, %r431, %r430;
	xor.b32  	%r433, %r432, %r429;
	xor.b32  	%r800, %r433, %r799;
	add.s32 	%r806, %r759, 724874;
	add.s32 	%r434, %r800, %r806;
	cvt.rn.f32.u32 	%f3, %r434;
	fma.rn.f32 	%f4, %f3, 0f2F800000, 0f2F000000;
	cvt.f64.f32 	%fd3, %f4;
	fma.rn.f64 	%fd4, %fd3, 0d400FFFFF79C842FA, 0d0000000000000000;
	cvt.rzi.u64.f64 	%rd75, %fd4;
	mov.u64 	%rd76, BASES;
	add.s64 	%rd77, %rd76, %rd74;
	ld.global.nc.u8 	%rs14, [%rd77];
	cvt.u16.u8 	%rs15, %rs14;
	st.global.u8 	[%rd12], %rs15;
	add.s64 	%rd78, %rd76, %rd75;
	ld.global.nc.u8 	%rs16, [%rd78];
	cvt.u16.u8 	%rs17, %rs16;
	st.global.u8 	[%rd12+1], %rs17;
	setp.eq.s64 	%p34, %rd53, 0;
	@%p34 bra 	$L__BB0_85;
	add.s64 	%rd154, %rd12, 2;
	setp.eq.s64 	%p35, %rd54, 0;
	@%p35 bra 	$L__BB0_64;
	and.b64  	%rd29, %rd54, 1;
	and.b64  	%rd30, %rd54, -2;
	mov.b64 	%rd156, 0;
$L__BB0_60:
	setp.eq.s64 	%p36, %rd54, 1;
	shr.u32 	%r436, %r758, 2;
	xor.b32  	%r437, %r436, %r758;
	shl.b32 	%r438, %r800, 4;
	shl.b32 	%r439, %r437, 1;
	xor.b32  	%r440, %r438, %r439;
	xor.b32  	%r441, %r440, %r800;
	xor.b32  	%r787, %r441, %r437;
	add.s32 	%r442, %r806, %r787;
	add.s32 	%r443, %r442, 362437;
	cvt.rn.f32.u32 	%f5, %r443;
	fma.rn.f32 	%f6, %f5, 0f2F800000, 0f2F000000;
	cvt.f64.f32 	%fd5, %f6;
	fma.rn.f64 	%fd6, %fd5, 0d3FFFFFFEF39085F4, 0d0000000000000000;
	cvt.rzi.u64.f64 	%rd81, %fd6;
	shr.u32 	%r444, %r755, 2;
	xor.b32  	%r445, %r444, %r755;
	shl.b32 	%r446, %r787, 4;
	shl.b32 	%r447, %r445, 1;
	xor.b32  	%r448, %r447, %r446;
	xor.b32  	%r449, %r448, %r445;
	xor.b32  	%r788, %r449, %r787;
	add.s32 	%r797, %r806, 724874;
	add.s32 	%r450, %r788, %r797;
	cvt.rn.f32.u32 	%f7, %r450;
	fma.rn.f32 	%f8, %f7, 0f2F800000, 0f2F000000;
	cvt.f64.f32 	%fd7, %f8;
	fma.rn.f64 	%fd8, %fd7, 0d3FFFFFFEF39085F4, 0d0000000000000000;
	cvt.rzi.u64.f64 	%rd82, %fd8;
	add.s64 	%rd83, %rd12, %rd81;
	ld.global.u8 	%rs18, [%rd83];
	st.global.u8 	[%rd154], %rs18;
	add.s64 	%rd84, %rd12, %rd82;
	ld.global.u8 	%rs19, [%rd84];
	st.global.u8 	[%rd154+1], %rs19;
	mov.b64 	%rd160, 2;
	@%p36 bra 	$L__BB0_79;
	add.s32 	%r783, %r806, 1449748;
	add.s64 	%rd158, %rd154, 5;
	mov.u64 	%rd159, %rd30;
$L__BB0_62:
	shr.u32 	%r451, %r784, 2;
	xor.b32  	%r452, %r451, %r784;
	shl.b32 	%r453, %r788, 4;
	shl.b32 	%r454, %r452, 1;
	xor.b32  	%r455, %r453, %r454;
	xor.b32  	%r456, %r455, %r788;
	xor.b32  	%r252, %r456, %r452;
	add.s32 	%r457, %r783, %r252;
	add.s32 	%r458, %r457, -362437;
	cvt.rn.f32.u32 	%f9, %r458;
	fma.rn.f32 	%f10, %f9, 0f2F800000, 0f2F000000;
	cvt.f64.f32 	%fd9, %f10;
	setp.geu.f64 	%p37, %fd9, 0d3F947AE147AE147B;
	@%p37 bra 	$L__BB0_73;
	shr.u32 	%r466, %r799, 2;
	xor.b32  	%r467, %r466, %r799;
	shl.b32 	%r468, %r252, 4;
	shl.b32 	%r469, %r467, 1;
	xor.b32  	%r470, %r469, %r468;
	xor.b32  	%r471, %r470, %r467;
	xor.b32  	%r784, %r471, %r252;
	add.s32 	%r472, %r783, %r784;
	cvt.rn.f32.u32 	%f13, %r472;
	fma.rn.f32 	%f14, %f13, 0f2F800000, 0f2F000000;
	cvt.f64.f32 	%fd12, %f14;
	fma.rn.f64 	%fd13, %fd12, 0d400FFFFF79C842FA, 0d0000000000000000;
	cvt.rzi.u64.f64 	%rd87, %fd13;
	mov.u64 	%rd88, BASES;
	add.s64 	%rd89, %rd88, %rd87;
	ld.global.nc.u8 	%rs20, [%rd89];
	cvt.u16.u8 	%rs37, %rs20;
	bra.uni 	$L__BB0_74;
$L__BB0_64:
	and.b64  	%rd31, %rd53, 3;
	setp.lt.u64 	%p43, %rd53, 4;
	@%p43 bra 	$L__BB0_68;
	and.b64  	%rd152, %rd53, -4;
	add.s32 	%r761, %r759, 1812185;
$L__BB0_66:
	.pragma "nounroll";
	shr.u32 	%r544, %r758, 2;
	xor.b32  	%r545, %r544, %r758;
	shl.b32 	%r546, %r800, 4;
	shl.b32 	%r547, %r545, 1;
	xor.b32  	%r548, %r546, %r547;
	xor.b32  	%r549, %r548, %r800;
	xor.b32  	%r550, %r549, %r545;
	add.s32 	%r551, %r761, %r550;
	add.s32 	%r552, %r551, -724874;
	cvt.rn.f32.u32 	%f33, %r552;
	fma.rn.f32 	%f34, %f33, 0f2F800000, 0f2F000000;
	cvt.f64.f32 	%fd30, %f34;
	fma.rn.f64 	%fd31, %fd30, 0d3FFFFFFEF39085F4, 0d0000000000000000;
	cvt.rzi.u64.f64 	%rd106, %fd31;
	shr.u32 	%r553, %r755, 2;
	xor.b32  	%r554, %r553, %r755;
	shl.b32 	%r555, %r550, 4;
	shl.b32 	%r556, %r554, 1;
	xor.b32  	%r557, %r556, %r555;
	xor.b32  	%r558, %r557, %r554;
	xor.b32  	%r559, %r558, %r550;
	add.s32 	%r560, %r761, %r559;
	add.s32 	%r561, %r560, -362437;
	cvt.rn.f32.u32 	%f35, %r561;
	fma.rn.f32 	%f36, %f35, 0f2F800000, 0f2F000000;
	cvt.f64.f32 	%fd32, %f36;
	fma.rn.f64 	%fd33, %fd32, 0d3FFFFFFEF39085F4, 0d0000000000000000;
	cvt.rzi.u64.f64 	%rd107, %fd33;
	add.s64 	%rd108, %rd12, %rd106;
	ld.global.u8 	%rs23, [%rd108];
	st.global.u8 	[%rd154], %rs23;
	add.s64 	%rd109, %rd12, %rd107;
	ld.global.u8 	%rs24, [%rd109];
	st.global.u8 	[%rd154+1], %rs24;
	add.s64 	%rd110, %rd154, %rd8;
	add.s64 	%rd111, %rd110, %rd8;
	shr.u32 	%r562, %r784, 2;
	xor.b32  	%r563, %r562, %r784;
	shl.b32 	%r564, %r559, 4;
	shl.b32 	%r565, %r563, 1;
	xor.b32  	%r566, %r564, %r565;
	xor.b32  	%r567, %r566, %r559;
	xor.b32  	%r568, %r567, %r563;
	shr.u32 	%r569, %r799, 2;
	xor.b32  	%r570, %r569, %r799;
	shl.b32 	%r571, %r568, 4;
	shl.b32 	%r572, %r570, 1;
	xor.b32  	%r573, %r572, %r571;
	xor.b32  	%r574, %r573, %r570;
	xor.b32  	%r758, %r574, %r568;
	shr.u32 	%r575, %r800, 2;
	xor.b32  	%r576, %r575, %r800;
	shl.b32 	%r577, %r758, 4;
	shl.b32 	%r578, %r576, 1;
	xor.b32  	%r579, %r577, %r578;
	xor.b32  	%r580, %r579, %r758;
	xor.b32  	%r755, %r580, %r576;
	shr.u32 	%r581, %r550, 2;
	xor.b32  	%r582, %r581, %r550;
	shl.b32 	%r583, %r755, 4;
	shl.b32 	%r584, %r582, 1;
	xor.b32  	%r585, %r584, %r583;
	xor.b32  	%r586, %r585, %r582;
	xor.b32  	%r784, %r586, %r755;
	shr.u32 	%r587, %r559, 2;
	xor.b32  	%r588, %r587, %r559;
	shl.b32 	%r589, %r784, 4;
	shl.b32 	%r590, %r588, 1;
	xor.b32  	%r591, %r589, %r590;
	xor.b32  	%r592, %r591, %r784;
	xor.b32  	%r799, %r592, %r588;
	shr.u32 	%r593, %r568, 2;
	xor.b32  	%r594, %r593, %r568;
	shl.b32 	%r595, %r799, 4;
	shl.b32 	%r596, %r594, 1;
	xor.b32  	%r597, %r596, %r595;
	xor.b32  	%r598, %r597, %r594;
	xor.b32  	%r800, %r598, %r799;
	add.s32 	%r599, %r761, %r800;
	add.s32 	%r600, %r761, %r568;
	cvt.rn.f32.u32 	%f37, %r600;
	fma.rn.f32 	%f38, %f37, 0f2F800000, 0f2F000000;
	cvt.f64.f32 	%fd34, %f38;
	fma.rn.f64 	%fd35, %fd34, 0d3FFFFFFEF39085F4, 0d0000000000000000;
	cvt.rzi.u64.f64 	%rd112, %fd35;
	add.s32 	%r601, %r761, %r758;
	add.s32 	%r602, %r601, 362437;
	cvt.rn.f32.u32 	%f39, %r602;
	fma.rn.f32 	%f40, %f39, 0f2F800000, 0f2F000000;
	cvt.f64.f32 	%fd36, %f40;
	fma.rn.f64 	%fd37, %fd36, 0d3FFFFFFEF39085F4, 0d0000000000000000;
	cvt.rzi.u64.f64 	%rd113, %fd37;
	add.s64 	%rd114, %rd12, %rd112;
	ld.global.u8 	%rs25, [%rd114];
	add.s64 	%rd115, %rd154, %rd9;
	st.global.u8 	[%rd115], %rs25;
	add.s64 	%rd116, %rd12, %rd113;
	ld.global.u8 	%rs26, [%rd116];
	st.global.u8 	[%rd115+1], %rs26;
	add.s64 	%rd117, %rd111, %rd8;
	add.s64 	%rd118, %rd117, %rd8;
	add.s32 	%r603, %r761, %r755;
	add.s32 	%r604, %r603, 724874;
	cvt.rn.f32.u32 	%f41, %r604;
	fma.rn.f32 	%f42, %f41, 0f2F800000, 0f2F000000;
	cvt.f64.f32 	%fd38, %f42;
	fma.rn.f64 	%fd39, %fd38, 0d3FFFFFFEF39085F4, 0d0000000000000000;
	cvt.rzi.u64.f64 	%rd119, %fd39;
	add.s32 	%r605, %r761, %r784;
	add.s32 	%r606, %r605, 1087311;
	cvt.rn.f32.u32 	%f43, %r606;
	fma.rn.f32 	%f44, %f43, 0f2F800000, 0f2F000000;
	cvt.f64.f32 	%fd40, %f44;
	fma.rn.f64 	%fd41, %fd40, 0d3FFFFFFEF39085F4, 0d0000000000000000;
	cvt.rzi.u64.f64 	%rd120, %fd41;
	add.s64 	%rd121, %rd12, %rd119;
	ld.global.u8 	%rs27, [%rd121];
	add.s64 	%rd122, %rd115, %rd9;
	st.global.u8 	[%rd122], %rs27;
	add.s64 	%rd123, %rd12, %rd120;
	ld.global.u8 	%rs28, [%rd123];
	st.global.u8 	[%rd122+1], %rs28;
	add.s32 	%r607, %r761, %r799;
	add.s32 	%r608, %r607, 1449748;
	cvt.rn.f32.u32 	%f45, %r608;
	fma.rn.f32 	%f46, %f45, 0f2F800000, 0f2F000000;
	cvt.f64.f32 	%fd42, %f46;
	fma.rn.f64 	%fd43, %fd42, 0d3FFFFFFEF39085F4, 0d0000000000000000;
	cvt.rzi.u64.f64 	%rd124, %fd43;
	add.s32 	%r609, %r599, 1812185;
	cvt.rn.f32.u32 	%f47, %r609;
	fma.rn.f32 	%f48, %f47, 0f2F800000, 0f2F000000;
	cvt.f64.f32 	%fd44, %f48;
	fma.rn.f64 	%fd45, %fd44, 0d3FFFFFFEF39085F4, 0d0000000000000000;
	cvt.rzi.u64.f64 	%rd125, %fd45;
	add.s64 	%rd126, %rd12, %rd124;
	ld.global.u8 	%rs29, [%rd126];
	add.s64 	%rd127, %rd122, %rd9;
	st.global.u8 	[%rd127], %rs29;
	add.s64 	%rd128, %rd12, %rd125;
	ld.global.u8 	%rs30, [%rd128];
	st.global.u8 	[%rd127+1], %rs30;
	add.s64 	%rd35, %rd118, 8;
	add.s32 	%r761, %r761, 2899496;
	add.s64 	%rd152, %rd152, -4;
	setp.ne.s64 	%p44, %rd152, 0;
	add.s64 	%rd154, %rd127, %rd9;
	@%p44 bra 	$L__BB0_66;
	add.s32 	%r806, %r761, -1087311;
	mov.u64 	%rd154, %rd35;
$L__BB0_68:
	setp.eq.s64 	%p45, %rd31, 0;
	@%p45 bra 	$L__BB0_85;
	setp.eq.s64 	%p46, %rd31, 1;
	@%p46 bra 	$L__BB0_71;
	shr.u32 	%r610, %r758, 2;
	xor.b32  	%r611, %r610, %r758;
	shl.b32 	%r612, %r800, 4;
	shl.b32 	%r613, %r611, 1;
	xor.b32  	%r614, %r612, %r613;
	xor.b32  	%r615, %r614, %r800;
	xor.b32  	%r229, %r615, %r611;
	add.s32 	%r616, %r806, %r229;
	add.s32 	%r617, %r616, 362437;
	cvt.rn.f32.u32 	%f49, %r617;
	fma.rn.f32 	%f50, %f49, 0f2F800000, 0f2F000000;
	cvt.f64.f32 	%fd46, %f50;
	fma.rn.f64 	%fd47, %fd46, 0d3FFFFFFEF39085F4, 0d0000000000000000;
	cvt.rzi.u64.f64 	%rd129, %fd47;
	shr.u32 	%r618, %r755, 2;
	xor.b32  	%r619, %r618, %r755;
	shl.b32 	%r620, %r229, 4;
	shl.b32 	%r621, %r619, 1;
	xor.b32  	%r622, %r621, %r620;
	xor.b32  	%r623, %r622, %r619;
	xor.b32  	%r624, %r623, %r229;
	add.s32 	%r625, %r806, %r624;
	add.s32 	%r626, %r625, 724874;
	cvt.rn.f32.u32 	%f51, %r626;
	fma.rn.f32 	%f52, %f51, 0f2F800000, 0f2F000000;
	cvt.f64.f32 	%fd48, %f52;
	fma.rn.f64 	%fd49, %fd48, 0d3FFFFFFEF39085F4, 0d0000000000000000;
	cvt.rzi.u64.f64 	%rd130, %fd49;
	add.s64 	%rd131, %rd12, %rd129;
	ld.global.u8 	%rs31, [%rd131];
	st.global.u8 	[%rd154], %rs31;
	add.s64 	%rd132, %rd12, %rd130;
	ld.global.u8 	%rs32, [%rd132];
	st.global.u8 	[%rd154+1], %rs32;
	add.s64 	%rd133, %rd154, %rd8;
	add.s64 	%rd134, %rd133, 2;
	shr.u32 	%r627, %r784, 2;
	xor.b32  	%r628, %r627, %r784;
	shl.b32 	%r629, %r624, 4;
	shl.b32 	%r630, %r628, 1;
	xor.b32  	%r631, %r629, %r630;
	xor.b32  	%r632, %r631, %r624;
	xor.b32  	%r633, %r632, %r628;
	add.s32 	%r634, %r806, %r633;
	add.s32 	%r635, %r634, 1087311;
	cvt.rn.f32.u32 	%f53, %r635;
	fma.rn.f32 	%f54, %f53, 0f2F800000, 0f2F000000;
	cvt.f64.f32 	%fd50, %f54;
	fma.rn.f64 	%fd51, %fd50, 0d3FFFFFFEF39085F4, 0d0000000000000000;
	cvt.rzi.u64.f64 	%rd135, %fd51;
	shr.u32 	%r636, %r799, 2;
	xor.b32  	%r637, %r636, %r799;
	shl.b32 	%r638, %r633, 4;
	shl.b32 	%r639, %r637, 1;
	xor.b32  	%r640, %r639, %r638;
	xor.b32  	%r641, %r640, %r637;
	xor.b32  	%r230, %r641, %r633;
	add.s32 	%r806, %r806, 1449748;
	add.s32 	%r642, %r230, %r806;
	cvt.rn.f32.u32 	%f55, %r642;
	fma.rn.f32 	%f56, %f55, 0f2F800000, 0f2F000000;
	cvt.f64.f32 	%fd52, %f56;
	fma.rn.f64 	%fd53, %fd52, 0d3FFFFFFEF39085F4, 0d0000000000000000;
	cvt.rzi.u64.f64 	%rd136, %fd53;
	add.s64 	%rd137, %rd12, %rd135;
	ld.global.u8 	%rs33, [%rd137];
	st.global.u8 	[%rd133+2], %rs33;
	add.s64 	%rd138, %rd12, %rd136;
	ld.global.u8 	%rs34, [%rd138];
	st.global.u8 	[%rd133+3], %rs34;
	add.s64 	%rd139, %rd134, %rd8;
	add.s64 	%rd154, %rd139, 2;
	mov.u32 	%r758, %r800;
	mov.u32 	%r755, %r229;
	mov.u32 	%r800, %r230;
$L__BB0_71:
	and.b64  	%rd140, %rd53, 1;
	setp.eq.b64 	%p47, %rd140, 1;
	not.pred 	%p48, %p47;
	@%p48 bra 	$L__BB0_85;
	shr.u32 	%r643, %r758, 2;
	xor.b32  	%r644, %r643, %r758;
	shl.b32 	%r645, %r800, 4;
	shl.b32 	%r646, %r644, 1;
	xor.b32  	%r647, %r645, %r646;
	xor.b32  	%r648, %r647, %r800;
	xor.b32  	%r649, %r648, %r644;
	add.s32 	%r650, %r806, %r649;
	add.s32 	%r651, %r650, 362437;
	cvt.rn.f32.u32 	%f57, %r651;
	fma.rn.f32 	%f58, %f57, 0f2F800000, 0f2F000000;
	cvt.f64.f32 	%fd54, %f58;
	fma.rn.f64 	%fd55, %fd54, 0d3FFFFFFEF39085F4, 0d0000000000000000;
	cvt.rzi.u64.f64 	%rd141, %fd55;
	shr.u32 	%r652, %r755, 2;
	xor.b32  	%r653, %r652, %r755;
	shl.b32 	%r654, %r649, 4;
	shl.b32 	%r655, %r653, 1;
	xor.b32  	%r656, %r655, %r654;
	xor.b32  	%r657, %r656, %r653;
	xor.b32  	%r658, %r657, %r649;
	add.s32 	%r659, %r806, %r658;
	add.s32 	%r660, %r659, 724874;
	cvt.rn.f32.u32 	%f59, %r660;
	fma.rn.f32 	%f60, %f59, 0f2F800000, 0f2F000000;
	cvt.f64.f32 	%fd56, %f60;
	fma.rn.f64 	%fd57, %fd56, 0d3FFFFFFEF39085F4, 0d0000000000000000;
	cvt.rzi.u64.f64 	%rd142, %fd57;
	add.s64 	%rd143, %rd12, %rd141;
	ld.global.u8 	%rs35, [%rd143];
	st.global.u8 	[%rd154], %rs35;
	add.s64 	%rd144, %rd12, %rd142;
	ld.global.u8 	%rs36, [%rd144];
	st.global.u8 	[%rd154+1], %rs36;
	bra.uni 	$L__BB0_85;
$L__BB0_73:
	shr.u32 	%r459, %r799, 2;
	xor.b32  	%r460, %r459, %r799;
	shl.b32 	%r461, %r252, 4;
	shl.b32 	%r462, %r460, 1;
	xor.b32  	%r463, %r462, %r461;
	xor.b32  	%r464, %r463, %r460;
	xor.b32  	%r784, %r464, %r252;
	add.s32 	%r465, %r783, %r784;
	cvt.rn.f32.u32 	%f11, %r465;
	fma.rn.f32 	%f12, %f11, 0f2F800000, 0f2F000000;
	cvt.f64.f32 	%fd10, %f12;
	fma.rn.f64 	%fd11, %fd10, 0d3FFFFFFEF39085F4, 0d0000000000000000;
	cvt.rzi.u64.f64 	%rd85, %fd11;
	add.s64 	%rd86, %rd154, %rd85;
	ld.global.u8 	%rs37, [%rd86];
$L__BB0_74:
	st.global.u8 	[%rd158+-3], %rs37;
	shr.u32 	%r473, %r800, 2;
	xor.b32  	%r474, %r473, %r800;
	shl.b32 	%r475, %r784, 4;
	shl.b32 	%r476, %r474, 1;
	xor.b32  	%r477, %r476, %r475;
	xor.b32  	%r478, %r477, %r474;
	xor.b32  	%r799, %r478, %r784;
	add.s32 	%r479, %r783, %r799;
	add.s32 	%r480, %r479, 362437;
	cvt.rn.f32.u32 	%f15, %r480;
	fma.rn.f32 	%f16, %f15, 0f2F800000, 0f2F000000;
	cvt.f64.f32 	%fd14, %f16;
	fma.rn.f64 	%fd15, %fd14, 0d40577FFFFBCE4218, 0d4040800000000000;
	cvt.rzi.u64.f64 	%rd90, %fd15;
	st.global.u8 	[%rd158+-2], %rd90;
	shr.u32 	%r481, %r787, 2;
	xor.b32  	%r482, %r481, %r787;
	shl.b32 	%r483, %r799, 4;
	shl.b32 	%r484, %r482, 1;
	xor.b32  	%r485, %r483, %r484;
	xor.b32  	%r486, %r485, %r799;
	xor.b32  	%r800, %r486, %r482;
	add.s32 	%r487, %r783, %r800;
	add.s32 	%r488, %r487, 724874;
	cvt.rn.f32.u32 	%f17, %r488;
	fma.rn.f32 	%f18, %f17, 0f2F800000, 0f2F000000;
	cvt.f64.f32 	%fd16, %f18;
	setp.lt.f64 	%p38, %fd16, 0d3F947AE147AE147B;
	@%p38 bra 	$L__BB0_76;
	shr.u32 	%r489, %r788, 2;
	xor.b32  	%r490, %r489, %r788;
	shl.b32 	%r491, %r800, 4;
	shl.b32 	%r492, %r490, 1;
	xor.b32  	%r493, %r492, %r491;
	xor.b32  	%r494, %r493, %r490;
	xor.b32  	%r787, %r494, %r800;
	add.s32 	%r495, %r783, %r787;
	add.s32 	%r496, %r495, 1087311;
	cvt.rn.f32.u32 	%f19, %r496;
	fma.rn.f32 	%f20, %f19, 0f2F800000, 0f2F000000;
	cvt.f64.f32 	%fd17, %f20;
	fma.rn.f64 	%fd18, %fd17, 0d3FFFFFFEF39085F4, 0d0000000000000000;
	cvt.rzi.u64.f64 	%rd91, %fd18;
	add.s64 	%rd92, %rd154, %rd91;
	ld.global.u8 	%rs38, [%rd92];
	bra.uni 	$L__BB0_77;
$L__BB0_76:
	shr.u32 	%r497, %r788, 2;
	xor.b32  	%r498, %r497, %r788;
	shl.b32 	%r499, %r800, 4;
	shl.b32 	%r500, %r498, 1;
	xor.b32  	%r501, %r500, %r499;
	xor.b32  	%r502, %r501, %r498;
	xor.b32  	%r787, %r502, %r800;
	add.s32 	%r503, %r783, %r787;
	add.s32 	%r504, %r503, 1087311;
	cvt.rn.f32.u32 	%f21, %r504;
	fma.rn.f32 	%f22, %f21, 0f2F800000, 0f2F000000;
	cvt.f64.f32 	%fd19, %f22;
	fma.rn.f64 	%fd20, %fd19, 0d400FFFFF79C842FA, 0d0000000000000000;
	cvt.rzi.u64.f64 	%rd93, %fd20;
	mov.u64 	%rd94, BASES;
	add.s64 	%rd95, %rd94, %rd93;
	ld.global.nc.u8 	%rs21, [%rd95];
	cvt.u16.u8 	%rs38, %rs21;
$L__BB0_77:
	st.global.u8 	[%rd158+-1], %rs38;
	shr.u32 	%r505, %r252, 2;
	xor.b32  	%r506, %r505, %r252;
	shl.b32 	%r507, %r787, 4;
	shl.b32 	%r508, %r506, 1;
	xor.b32  	%r509, %r508, %r507;
	xor.b32  	%r510, %r509, %r506;
	xor.b32  	%r788, %r510, %r787;
	add.s32 	%r511, %r783, %r788;
	add.s32 	%r512, %r511, 1449748;
	cvt.rn.f32.u32 	%f23, %r512;
	fma.rn.f32 	%f24, %f23, 0f2F800000, 0f2F000000;
	cvt.f64.f32 	%fd21, %f24;
	fma.rn.f64 	%fd22, %fd21, 0d40577FFFFBCE4218, 0d4040800000000000;
	cvt.rzi.u64.f64 	%rd96, %fd22;
	st.global.u8 	[%rd158], %rd96;
	add.s64 	%rd159, %rd159, -2;
	add.s32 	%r783, %r783, 2174622;
	add.s64 	%rd158, %rd158, 4;
	setp.ne.s64 	%p39, %rd159, 0;
	@%p39 bra 	$L__BB0_62;
	shl.b64 	%rd97, %rd30, 1;
	add.s64 	%rd160, %rd97, 2;
	add.s32 	%r806, %r783, -724874;
	mov.u32 	%r804, %r787;
	mov.u32 	%r805, %r788;
	mov.u32 	%r758, %r784;
	mov.u32 	%r755, %r799;
	mov.u32 	%r809, %r800;
	mov.u32 	%r797, %r806;
$L__BB0_79:
	setp.eq.s64 	%p40, %rd29, 0;
	@%p40 bra 	$L__BB0_84;
	shr.u32 	%r513, %r784, 2;
	xor.b32  	%r514, %r513, %r784;
	shl.b32 	%r515, %r788, 4;
	shl.b32 	%r516, %r514, 1;
	xor.b32  	%r517, %r515, %r516;
	xor.b32  	%r518, %r517, %r788;
	xor.b32  	%r809, %r518, %r514;
	add.s32 	%r519, %r797, %r809;
	add.s32 	%r520, %r519, 362437;
	cvt.rn.f32.u32 	%f25, %r520;
	fma.rn.f32 	%f26, %f25, 0f2F800000, 0f2F000000;
	cvt.f64.f32 	%fd23, %f26;
	setp.lt.f64 	%p41, %fd23, 0d3F947AE147AE147B;
	@%p41 bra 	$L__BB0_82;
	shr.u32 	%r521, %r799, 2;
	xor.b32  	%r522, %r521, %r799;
	shl.b32 	%r523, %r809, 4;
	shl.b32 	%r524, %r522, 1;
	xor.b32  	%r525, %r524, %r523;
	xor.b32  	%r526, %r525, %r522;
	xor.b32  	%r804, %r526, %r809;
	add.s32 	%r527, %r797, %r804;
	add.s32 	%r528, %r527, 724874;
	cvt.rn.f32.u32 	%f27, %r528;
	fma.rn.f32 	%f28, %f27, 0f2F800000, 0f2F000000;
	cvt.f64.f32 	%fd24, %f28;
	fma.rn.f64 	%fd25, %fd24, 0d3FFFFFFEF39085F4, 0d0000000000000000;
	cvt.rzi.u64.f64 	%rd98, %fd25;
	add.s64 	%rd99, %rd154, %rd98;
	ld.global.u8 	%rs39, [%rd99];
	bra.uni 	$L__BB0_83;
$L__BB0_82:
	shr.u32 	%r529, %r799, 2;
	xor.b32  	%r530, %r529, %r799;
	shl.b32 	%r531, %r809, 4;
	shl.b32 	%r532, %r530, 1;
	xor.b32  	%r533, %r532, %r531;
	xor.b32  	%r534, %r533, %r530;
	xor.b32  	%r804, %r534, %r809;
	add.s32 	%r535, %r797, %r804;
	add.s32 	%r536, %r535, 724874;
	cvt.rn.f32.u32 	%f29, %r536;
	fma.rn.f32 	%f30, %f29, 0f2F800000, 0f2F000000;
	cvt.f64.f32 	%fd26, %f30;
	fma.rn.f64 	%fd27, %fd26, 0d400FFFFF79C842FA, 0d0000000000000000;
	cvt.rzi.u64.f64 	%rd100, %fd27;
	mov.u64 	%rd101, BASES;
	add.s64 	%rd102, %rd101, %rd100;
	ld.global.nc.u8 	%rs22, [%rd102];
	cvt.u16.u8 	%rs39, %rs22;
$L__BB0_83:
	add.s64 	%rd103, %rd154, %rd160;
	st.global.u8 	[%rd103], %rs39;
	shr.u32 	%r537, %r800, 2;
	xor.b32  	%r538, %r537, %r800;
	shl.b32 	%r539, %r804, 4;
	shl.b32 	%r540, %r538, 1;
	xor.b32  	%r541, %r540, %r539;
	xor.b32  	%r542, %r541, %r538;
	xor.b32  	%r805, %r542, %r804;
	add.s32 	%r806, %r797, 1087311;
	add.s32 	%r543, %r805, %r806;
	cvt.rn.f32.u32 	%f31, %r543;
	fma.rn.f32 	%f32, %f31, 0f2F800000, 0f2F000000;
	cvt.f64.f32 	%fd28, %f32;
	fma.rn.f64 	%fd29, %fd28, 0d40577FFFFBCE4218, 0d4040800000000000;
	cvt.rzi.u64.f64 	%rd104, %fd29;
	st.global.u8 	[%rd103+1], %rd104;
	mov.u32 	%r758, %r787;
	mov.u32 	%r755, %r788;
$L__BB0_84:
	add.s64 	%rd105, %rd154, %rd8;
	add.s64 	%rd154, %rd105, 2;
	add.s64 	%rd156, %rd156, 1;
	setp.ne.s64 	%p42, %rd156, %rd53;
	mov.u32 	%r784, %r809;
	mov.u32 	%r799, %r804;
	mov.u32 	%r800, %r805;
	@%p42 bra 	$L__BB0_60;
$L__BB0_85:
	ret;

}


// ===== COMPILED SASS (sm_100) =====

	.target	sm_100

	.elftype	@"ET_EXEC"


//--------------------- .note.nv.tkinfo           --------------------------
	.section	.note.nv.tkinfo,"",@"SHT_NOTE"
	.sectionflags	@"SHF_NOTE_NV_TKINFO"
	.tkinfo
        /*0018*/ 	.word	0x00000002
        /*0030*/ 	.string	""
        /*0030*/ 	.string	"ptxas"
        /*0030*/ 	.string	"Cuda compilation tools, release 13.0, V13.0.88"
        /*0030*/ 	.string	"Build cuda_13.0.r13.0/compiler.36424714_0"
        /*0030*/ 	.string	"-arch sm_100 -m 64 "



//--------------------- .note.nv.cuinfo           --------------------------
	.section	.note.nv.cuinfo,"",@"SHT_NOTE"
	.sectionflags	@"SHF_NOTE_NV_CUINFO"
        /*0018*/ 	.short	0x0002
        /*001a*/ 	.short	0x0064
        /*001c*/ 	.short	0x0082
	.zero		2


//--------------------- .nv.info                  --------------------------
	.section	.nv.info,"",@"SHT_CUDA_INFO"
	.align	4


	//----- nvinfo : EIATTR_REGCOUNT
	.align		4
        /*0000*/ 	.byte	0x04, 0x2f
        /*0002*/ 	.short	(.L_11 - .L_10)
	.align		4
.L_10:
        /*0004*/ 	.word	index@(_Z15gen_loci_kernelPhmmmmP17curandStateXORWOW)
        /*0008*/ 	.word	0x00000020


	//----- nvinfo : EIATTR_FRAME_SIZE
	.align		4
.L_11:
        /*000c*/ 	.byte	0x04, 0x11
        /*000e*/ 	.short	(.L_13 - .L_12)
	.align		4
.L_12:
        /*0010*/ 	.word	index@(_Z15gen_loci_kernelPhmmmmP17curandStateXORWOW)
        /*0014*/ 	.word	0x00000000


	//----- nvinfo : EIATTR_MIN_STACK_SIZE
	.align		4
.L_13:
        /*0018*/ 	.byte	0x04, 0x12
        /*001a*/ 	.short	(.L_15 - .L_14)
	.align		4
.L_14:
        /*001c*/ 	.word	index@(_Z15gen_loci_kernelPhmmmmP17curandStateXORWOW)
        /*0020*/ 	.word	0x00000000
.L_15:


//--------------------- .nv.compat                --------------------------
	.section	.nv.compat,"",@"SHT_CUDA_COMPAT_INFO"
	.align	4
        /*0000*/ 	.byte	0x02, 0x09, 0x00, 0x00, 0x02, 0x02, 0x01, 0x00, 0x02, 0x05, 0x05, 0x00, 0x03, 0x07, 0x01, 0x01
        /*0010*/ 	.byte	0x02, 0x03, 0x00, 0x00, 0x02, 0x06, 0x01, 0x00, 0x04, 0x0b, 0x08, 0x00, 0x01, 0x00, 0x00, 0x00
        /*0020*/ 	.byte	0x00, 0x00, 0x00, 0x00


//--------------------- .nv.info._Z15gen_loci_kernelPhmmmmP17curandStateXORWOW --------------------------
	.section	.nv.info._Z15gen_loci_kernelPhmmmmP17curandStateXORWOW,"",@"SHT_CUDA_INFO"
	.sectionflags	@""
	.align	4


	//----- nvinfo : EIATTR_CUDA_API_VERSION
	.align		4
        /*0000*/ 	.byte	0x04, 0x37
        /*0002*/ 	.short	(.L_17 - .L_16)
.L_16:
        /*0004*/ 	.word	0x00000082


	//----- nvinfo : EIATTR_KPARAM_INFO
	.align		4
.L_17:
        /*0008*/ 	.byte	0x04, 0x17
        /*000a*/ 	.short	(.L_19 - .L_18)
.L_18:
        /*000c*/ 	.word	0x00000000
        /*0010*/ 	.short	0x0005
        /*0012*/ 	.short	0x0028
        /*0014*/ 	.byte	0x00, 0xf5, 0x21, 0x00


	//----- nvinfo : EIATTR_KPARAM_INFO
	.align		4
.L_19:
        /*0018*/ 	.byte	0x04, 0x17
        /*001a*/ 	.short	(.L_21 - .L_20)
.L_20:
        /*001c*/ 	.word	0x00000000
        /*0020*/ 	.short	0x0004
        /*0022*/ 	.short	0x0020
        /*0024*/ 	.byte	0x00, 0xf0, 0x21, 0x00


	//----- nvinfo : EIATTR_KPARAM_INFO
	.align		4
.L_21:
        /*0028*/ 	.byte	0x04, 0x17
        /*002a*/ 	.short	(.L_23 - .L_22)
.L_22:
        /*002c*/ 	.word	0x00000000
        /*0030*/ 	.short	0x0003
        /*0032*/ 	.short	0x0018
        /*0034*/ 	.byte	0x00, 0xf0, 0x21, 0x00


	//----- nvinfo : EIATTR_KPARAM_INFO
	.align		4
.L_23:
        /*0038*/ 	.byte	0x04, 0x17
        /*003a*/ 	.short	(.L_25 - .L_24)
.L_24:
        /*003c*/ 	.word	0x00000000
        /*0040*/ 	.short	0x0002
        /*0042*/ 	.short	0x0010
        /*0044*/ 	.byte	0x00, 0xf0, 0x21, 0x00


	//----- nvinfo : EIATTR_KPARAM_INFO
	.align		4
.L_25:
        /*0048*/ 	.byte	0x04, 0x17
        /*004a*/ 	.short	(.L_27 - .L_26)
.L_26:
        /*004c*/ 	.word	0x00000000
        /*0050*/ 	.short	0x0001
        /*0052*/ 	.short	0x0008
        /*0054*/ 	.byte	0x00, 0xf0, 0x21, 0x00


	//----- nvinfo : EIATTR_KPARAM_INFO
	.align		4
.L_27:
        /*0058*/ 	.byte	0x04, 0x17
        /*005a*/ 	.short	(.L_29 - .L_28)
.L_28:
        /*005c*/ 	.word	0x00000000
        /*0060*/ 	.short	0x0000
        /*0062*/ 	.short	0x0000
        /*0064*/ 	.byte	0x00, 0xf5, 0x21, 0x00


	//----- nvinfo : EIATTR_SPARSE_MMA_MASK
	.align		4
.L_29:
        /*0068*/ 	.byte	0x03, 0x50
        /*006a*/ 	.short	0x0000


	//----- nvinfo : EIATTR_MAXREG_COUNT
	.align		4
        /*006c*/ 	.byte	0x03, 0x1b
        /*006e*/ 	.short	0x00ff


	//----- nvinfo : EIATTR_MERCURY_ISA_VERSION
	.align		4
        /*0070*/ 	.byte	0x03, 0x5f
        /*0072*/ 	.short	0x0101


	//----- nvinfo : EIATTR_VRC_CTA_INIT_COUNT
	.align		4
        /*0074*/ 	.byte	0x02, 0x4a
	.zero		1
	.zero		1


	//----- nvinfo : EIATTR_EXIT_INSTR_OFFSETS
	.align		4
        /*0078*/ 	.byte	0x04, 0x1c
        /*007a*/ 	.short	(.L_31 - .L_30)


	//   ....[0]....
.L_30:
        /*007c*/ 	.word	0x000000b0


	//   ....[1]....
        /*0080*/ 	.word	0x000019d0


	//   ....[2]....
        /*0084*/ 	.word	0x00002ae0


	//   ....[3]....
        /*0088*/ 	.word	0x000034f0


	//   ....[4]....
        /*008c*/ 	.word	0x00003a20


	//   ....[5]....
        /*0090*/ 	.word	0x00003c50


	//----- nvinfo : EIATTR_CRS_STACK_SIZE
	.align		4
.L_31:
        /*0094*/ 	.byte	0x04, 0x1e
        /*0096*/ 	.short	(.L_33 - .L_32)
.L_32:
        /*0098*/ 	.word	0x00000000


	//----- nvinfo : EIATTR_CBANK_PARAM_SIZE
	.align		4
.L_33:
        /*009c*/ 	.byte	0x03, 0x19
        /*009e*/ 	.short	0x0030


	//----- nvinfo : EIATTR_PARAM_CBANK
	.align		4
        /*00a0*/ 	.byte	0x04, 0x0a
        /*00a2*/ 	.short	(.L_35 - .L_34)
	.align		4
.L_34:
        /*00a4*/ 	.word	index@(.nv.constant0._Z15gen_loci_kernelPhmmmmP17curandStateXORWOW)
        /*00a8*/ 	.short	0x0380
        /*00aa*/ 	.short	0x0030


	//----- nvinfo : EIATTR_SW_WAR
	.align		4
.L_35:
        /*00ac*/ 	.byte	0x04, 0x36
        /*00ae*/ 	.short	(.L_37 - .L_36)
.L_36:
        /*00b0*/ 	.word	0x00000008
.L_37:


//--------------------- .nv.callgraph             --------------------------
	.section	.nv.callgraph,"",@"SHT_CUDA_CALLGRAPH"
	.align	4
	.sectionentsize	8
	.align		4
        /*0000*/ 	.word	0x00000000
	.align		4
        /*0004*/ 	.word	0xffffffff
	.align		4
        /*0008*/ 	.word	0x00000000
	.align		4
        /*000c*/ 	.word	0xfffffffe
	.align		4
        /*0010*/ 	.word	0x00000000
	.align		4
        /*0014*/ 	.word	0xfffffffd
	.align		4
        /*0018*/ 	.word	0x00000000
	.align		4
        /*001c*/ 	.word	0xfffffffc


//--------------------- .nv.constant4             --------------------------
	.section	.nv.constant4,"a",@progbits
	.align	8
	.align		8
.nv.constant4:
        /*0000*/ 	.dword	precalc_xorwow_matrix
	.align		8
        /*0008*/ 	.dword	precalc_xorwow_offset_matrix
	.align		8
        /*0010*/ 	.dword	mrg32k3aM1
	.align		8
        /*0018*/ 	.dword	mrg32k3aM2
	.align		8
        /*0020*/ 	.dword	mrg32k3aM1SubSeq
	.align		8
        /*0028*/ 	.dword	mrg32k3aM2SubSeq
	.align		8
        /*0030*/ 	.dword	mrg32k3aM1Seq
	.align		8
        /*0038*/ 	.dword	mrg32k3aM2Seq
	.align		8
        /*0040*/ 	.dword	BASES


//--------------------- .nv.constant3             --------------------------
	.section	.nv.constant3,"a",@progbits
	.align	8
.nv.constant3:
	.type		__cr_lgamma_table,@object
	.size		__cr_lgamma_table,(.L_8 - __cr_lgamma_table)
__cr_lgamma_table:
        /*0000*/ 	.byte	0x00, 0x00, 0x00, 0x00, 0x00, 0x00, 0x00, 0x00, 0x00, 0x00, 0x00, 0x00, 0x00, 0x00, 0x00, 0x00
        /*0010*/ 	.byte	0xef, 0x39, 0xfa, 0xfe, 0x42, 0x2e, 0xe6, 0x3f, 0x02, 0x20, 0x2a, 0xfa, 0x0b, 0xab, 0xfc, 0x3f
        /*0020*/ 	.byte	0xf9, 0x2c, 0x92, 0x7c, 0xa7, 0x6c, 0x09, 0x40, 0xc9, 0x79, 0x44, 0x3c, 0x64, 0x26, 0x13, 0x40
        /*0030*/ 	.byte	0xca, 0x01, 0xcf, 0x3a, 0x27, 0x51, 0x1a, 0x40, 0x30, 0xcc, 0x2d, 0xf3, 0xe1, 0x0c, 0x21, 0x40
        /*0040*/ 	.byte	0x0d, 0xb7, 0xfc, 0x82, 0x8e, 0x35, 0x25, 0x40
.L_8:


//--------------------- .text._Z15gen_loci_kernelPhmmmmP17curandStateXORWOW --------------------------
	.section	.text._Z15gen_loci_kernelPhmmmmP17curandStateXORWOW,"ax",@progbits
	.align	128
        .global         _Z15gen_loci_kernelPhmmmmP17curandStateXORWOW
        .type           _Z15gen_loci_kernelPhmmmmP17curandStateXORWOW,@function
        .size           _Z15gen_loci_kernelPhmmmmP17curandStateXORWOW,(.L_x_24 - _Z15gen_loci_kernelPhmmmmP17curandStateXORWOW)
        .other          _Z15gen_loci_kernelPhmmmmP17curandStateXORWOW,@"STO_CUDA_ENTRY STV_DEFAULT"
_Z15gen_loci_kernelPhmmmmP17curandStateXORWOW:
.text._Z15gen_loci_kernelPhmmmmP17curandStateXORWOW:
[----:B------:R-:W-:Y:S01]  /*0000*/  LDC R1, c[0x0][0x37c] ;  /* 0x0000df00ff017b82 */ /* 0x000fe20000000800 */
[----:B------:R-:W0:Y:S07]  /*0010*/  S2R R3, SR_TID.X ;  /* 0x0000000000037919 */ /* 0x000e2e0000002100 */
[----:B------:R-:W0:Y:S01]  /*0020*/  S2UR UR6, SR_CTAID.X ;  /* 0x00000000000679c3 */ /* 0x000e220000002500 */
[----:B------:R-:W1:Y:S07]  /*0030*/  LDCU.64 UR4, c[0x0][0x388] ;  /* 0x00007100ff0477ac */ /* 0x000e6e0008000a00 */
[----:B------:R-:W0:Y:S01]  /*0040*/  LDC R0, c[0x0][0x360] ;  /* 0x0000d800ff007b82 */ /* 0x000e220000000800 */
[----:B-1----:R-:W-:-:S04]  /*0050*/  UIADD3 UR4, UP0, UPT, UR4, -0x1, URZ ;  /* 0xffffffff04047890 */ /* 0x002fc8000ff1e0ff */
[----:B------:R-:W-:Y:S01]  /*0060*/  UIADD3.X UR5, UPT, UPT, UR5, -0x1, URZ, UP0, !UPT ;  /* 0xffffffff05057890 */ /* 0x000fe200087fe4ff */
[----:B0-----:R-:W-:-:S05]  /*0070*/  IMAD R3, R0, UR6, R3 ;  /* 0x0000000600037c24 */ /* 0x001fca000f8e0203 */
[----:B------:R-:W-:Y:S01]  /*0080*/  IMAD.U32 R0, RZ, RZ, UR5 ;  /* 0x00000005ff007e24 */ /* 0x000fe2000f8e00ff */
[----:B------:R-:W-:-:S04]  /*0090*/  ISETP.LE.U32.AND P0, PT, R3, UR4, PT ;  /* 0x0000000403007c0c */ /* 0x000fc8000bf03070 */
[----:B------:R-:W-:-:S13]  /*00a0*/  ISETP.GE.U32.AND.EX P0, PT, R0, RZ, PT, P0 ;  /* 0x000000ff0000720c */ /* 0x000fda0003f06100 */
[----:B------:R-:W-:Y:S05]  /*00b0*/  @!P0 EXIT ;  /* 0x000000000000894d */ /* 0x000fea0003800000 */
[----:B------:R-:W0:Y:S01]  /*00c0*/  LDC.64 R6, c[0x0][0x3a0] ;  /* 0x0000e800ff067b82 */ /* 0x000e220000000a00 */
[----:B------:R-:W1:Y:S01]  /*00d0*/  LDCU.64 UR8, c[0x0][0x358] ;  /* 0x00006b00ff0877ac */ /* 0x000e620008000a00 */
[----:B------:R-:W-:Y:S01]  /*00e0*/  ISETP.NE.AND P0, PT, R3, RZ, PT ;  /* 0x000000ff0300720c */ /* 0x000fe20003f05270 */
[----:B------:R-:W-:Y:S01]  /*00f0*/  BSSY.RECONVERGENT B0, `(.L_x_0) ;  /* 0x00000f4000007945 */ /* 0x000fe20003800200 */
[----:B------:R-:W-:-:S04]  /*0100*/  UMOV UR4, URZ ;  /* 0x000000ff00047c82 */ /* 0x000fc80008000000 */
[----:B------:R-:W2:Y:S01]  /*0110*/  LDC.64 R4, c[0x0][0x3a8] ;  /* 0x0000ea00ff047b82 */ /* 0x000ea20000000a00 */
[----:B0-----:R-:W-:Y:S02]  /*0120*/  LOP3.LUT R0, R6, 0xaad26b49, RZ, 0x3c, !PT ;  /* 0xaad26b4906007812 */ /* 0x001fe400078e3cff */
[----:B------:R-:W-:-:S03]  /*0130*/  LOP3.LUT R2, R7, 0xf7dcefdd, RZ, 0x3c, !PT ;  /* 0xf7dcefdd07027812 */ /* 0x000fc600078e3cff */
[----:B------:R-:W-:Y:S02]  /*0140*/  IMAD R0, R0, 0x4182bed5, RZ ;  /* 0x4182bed500007824 */ /* 0x000fe400078e02ff */
[----:B------:R-:W-:Y:S02]  /*0150*/  IMAD R7, R2, -0x658354e5, RZ ;  /* 0x9a7cab1b02077824 */ /* 0x000fe400078e02ff */
[----:B--2---:R-:W-:Y:S01]  /*0160*/  IMAD.WIDE.U32 R4, R3, 0x30, R4 ;  /* 0x0000003003047825 */ /* 0x004fe200078e0004 */
[C---:B------:R-:W-:Y:S02]  /*0170*/  LOP3.LUT R8, R0.reuse, 0x159a55e5, RZ, 0x3c, !PT ;  /* 0x159a55e500087812 */ /* 0x040fe400078e3cff */
[----:B------:R-:W-:Y:S01]  /*0180*/  IADD3 R20, PT, PT, R0, 0x64f0c9, R7 ;  /* 0x0064f0c900147810 */ /* 0x000fe20007ffe007 */
[----:B------:R-:W-:Y:S01]  /*0190*/  VIADD R5, R5, UR4 ;  /* 0x0000000405057c36 */ /* 0x000fe20008000000 */
[C---:B------:R-:W-:Y:S01]  /*01a0*/  LOP3.LUT R10, R7.reuse, 0x5491333, RZ, 0x3c, !PT ;  /* 0x05491333070a7812 */ /* 0x040fe200078e3cff */
[----:B------:R-:W-:-:S02]  /*01b0*/  VIADD R9, R7, 0x1f123bb5 ;  /* 0x1f123bb507097836 */ /* 0x000fc40000000000 */
[C---:B------:R-:W-:Y:S02]  /*01c0*/  VIADD R21, R0.reuse, 0x75bcd15 ;  /* 0x075bcd1500157836 */ /* 0x040fe40000000000 */
[----:B------:R-:W-:Y:S01]  /*01d0*/  VIADD R11, R0, 0x583f19 ;  /* 0x00583f19000b7836 */ /* 0x000fe20000000000 */
[----:B-1----:R0:W-:Y:S04]  /*01e0*/  STG.E.64 desc[UR8][R4.64+0x8], R8 ;  /* 0x0000080804007986 */ /* 0x0021e8000c101b08 */
[----:B------:R0:W-:Y:S04]  /*01f0*/  STG.E.64 desc[UR8][R4.64], R20 ;  /* 0x0000001404007986 */ /* 0x0001e8000c101b08 */
[----:B------:R0:W-:Y:S01]  /*0200*/  STG.E.64 desc[UR8][R4.64+0x10], R10 ;  /* 0x0000100a04007986 */ /* 0x0001e2000c101b08 */
[----:B------:R-:W-:Y:S05]  /*0210*/  @!P0 BRA `(.L_x_1) ;  /* 0x0000000c00848947 */ /* 0x000fea0003800000 */
[----:B------:R-:W-:Y:S01]  /*0220*/  BSSY.RECONVERGENT B1, `(.L_x_2) ;  /* 0x00000d9000017945 */ /* 0x000fe20003800200 */
[----:B------:R-:W-:Y:S02]  /*0230*/  IMAD.MOV.U32 R0, RZ, RZ, RZ ;  /* 0x000000ffff007224 */ /* 0x000fe400078e00ff */
[----:B------:R-:W-:Y:S02]  /*0240*/  IMAD.MOV.U32 R2, RZ, RZ, R3 ;  /* 0x000000ffff027224 */ /* 0x000fe400078e0003 */
[----:B------:R-:W-:-:S07]  /*0250*/  IMAD.MOV.U32 R13, RZ, RZ, RZ ;  /* 0x000000ffff0d7224 */ /* 0x000fce00078e00ff */
.L_x_8:
[----:B0-----:R-:W-:Y:S01]  /*0260*/  LOP3.LUT R4, R2, 0x3, RZ, 0xc0, !PT ;  /* 0x0000000302047812 */ /* 0x001fe200078ec0ff */
[----:B------:R-:W-:Y:S03]  /*0270*/  BSSY.RECONVERGENT B2, `(.L_x_3) ;  /* 0x00000cd000027945 */ /* 0x000fe60003800200 */
[----:B------:R-:W-:-:S04]  /*0280*/  ISETP.NE.U32.AND P0, PT, R4, RZ, PT ;  /* 0x000000ff0400720c */ /* 0x000fc80003f05070 */
[----:B------:R-:W-:-:S13]  /*0290*/  ISETP.NE.AND.EX P0, PT, RZ, RZ, PT, P0 ;  /* 0x000000ffff00720c */ /* 0x000fda0003f05300 */
[----:B------:R-:W-:Y:S05]  /*02a0*/  @!P0 BRA `(.L_x_4) ;  /* 0x0000000c00248947 */ /* 0x000fea0003800000 */
[----:B------:R-:W0:Y:S01]  /*02b0*/  LDC.64 R8, c[0x4][RZ] ;  /* 0x01000000ff087b82 */ /* 0x000e220000000a00 */
[----:B------:R-:W-:Y:S02]  /*02c0*/  IMAD.MOV.U32 R12, RZ, RZ, RZ ;  /* 0x000000ffff0c7224 */ /* 0x000fe400078e00ff */
[----:B0-----:R-:W-:-:S07]  /*02d0*/  IMAD.WIDE.U32 R8, R0, 0xc80, R8 ;  /* 0x00000c8000087825 */ /* 0x001fce00078e0008 */
.L_x_7:
[----:B0-----:R-:W-:Y:S02]  /*02e0*/  CS2R R14, SRZ ;  /* 0x00000000000e7805 */ /* 0x001fe4000001ff00 */
[----:B------:R-:W-:Y:S02]  /*02f0*/  CS2R R4, SRZ ;  /* 0x0000000000047805 */ /* 0x000fe4000001ff00 */
[----:B------:R-:W-:-:S07]  /*0300*/  CS2R R6, SRZ ;  /* 0x0000000000067805 */ /* 0x000fce000001ff00 */
.L_x_6:
[----:B------:R-:W0:Y:S01]  /*0310*/  LDC.64 R10, c[0x0][0x3a8] ;  /* 0x0000ea00ff0a7b82 */ /* 0x000e220000000a00 */
[----:B------:R-:W-:Y:S01]  /*0320*/  UMOV UR4, URZ ;  /* 0x000000ff00047c82 */ /* 0x000fe20008000000 */
[----:B0-----:R-:W-:-:S04]  /*0330*/  IMAD.WIDE.U32 R10, R3, 0x30, R10 ;  /* 0x00000030030a7825 */ /* 0x001fc800078e000a */
[----:B------:R-:W-:Y:S02]  /*0340*/  VIADD R11, R11, UR4 ;  /* 0x000000040b0b7c36 */ /* 0x000fe40008000000 */
[----:B------:R-:W-:-:S05]  /*0350*/  IMAD.WIDE.U32 R10, R15, 0x4, R10 ;  /* 0x000000040f0a7825 */ /* 0x000fca00078e000a */
[----:B------:R0:W5:Y:S01]  /*0360*/  LDG.E R16, desc[UR8][R10.64+0x4] ;  /* 0x000004080a107981 */ /* 0x000162000c1e1900 */
[----:B------:R-:W-:-:S07]  /*0370*/  IMAD.MOV.U32 R17, RZ, RZ, RZ ;  /* 0x000000ffff117224 */ /* 0x000fce00078e00ff */
.L_x_5:
[----:B-----5:R-:W-:Y:S01]  /*0380*/  SHF.R.U32.HI R22, RZ, R17, R16 ;  /* 0x00000011ff167219 */ /* 0x020fe20000011610 */
[----:B0-----:R-:W-:-:S03]  /*0390*/  IMAD.SHL.U32 R10, R15, 0x20, RZ ;  /* 0x000000200f0a7824 */ /* 0x001fc600078e00ff */
[----:B------:R-:W-:Y:S01]  /*03a0*/  LOP3.LUT R11, R22, 0x1, RZ, 0xc0, !PT ;  /* 0x00000001160b7812 */ /* 0x000fe200078ec0ff */
[----:B------:R-:W-:-:S03]  /*03b0*/  IMAD.IADD R10, R10, 0x1, R17 ;  /* 0x000000010a0a7824 */ /* 0x000fc600078e0211 */
[----:B------:R-:W-:Y:S01]  /*03c0*/  ISETP.NE.U32.AND P0, PT, R11, 0x1, PT ;  /* 0x000000010b00780c */ /* 0x000fe20003f05070 */
[----:B------:R-:W-:-:S03]  /*03d0*/  IMAD R11, R10, 0x5, RZ ;  /* 0x000000050a0b7824 */ /* 0x000fc600078e02ff */
[----:B------:R-:W-:Y:S01]  /*03e0*/  R2P PR, R22, 0x7e ;  /* 0x0000007e16007804 */ /* 0x000fe20000000000 */
[----:B------:R-:W-:-:S08]  /*03f0*/  IMAD.WIDE.U32 R10, R11, 0x4, R8 ;  /* 0x000000040b0a7825 */ /* 0x000fd000078e0008 */
[----:B------:R-:W2:Y:S04]  /*0400*/  @!P0 LDG.E R19, desc[UR8][R10.64] ;  /* 0x000000080a138981 */ /* 0x000ea8000c1e1900 */
[----:B------:R-:W3:Y:S04]  /*0410*/  @P1 LDG.E R21, desc[UR8][R10.64+0x14] ;  /* 0x000014080a151981 */ /* 0x000ee8000c1e1900 */
[----:B------:R-:W4:Y:S04]  /*0420*/  @!P0 LDG.E R18, desc[UR8][R10.64+0x10] ;  /* 0x000010080a128981 */ /* 0x000f28000c1e1900 */
[----:B------:R-:W4:Y:S04]  /*0430*/  @P2 LDG.E R23, desc[UR8][R10.64+0x28] ;  /* 0x000028080a172981 */ /* 0x000f28000c1e1900 */
[----:B------:R-:W4:Y:S04]  /*0440*/  @P1 LDG.E R20, desc[UR8][R10.64+0x24] ;  /* 0x000024080a141981 */ /* 0x000f28000c1e1900 */
[----:B------:R-:W4:Y:S04]  /*0450*/  @P3 LDG.E R25, desc[UR8][R10.64+0x3c] ;  /* 0x00003c080a193981 */ /* 0x000f28000c1e1900 */
[----:B------:R-:W4:Y:S04]  /*0460*/  @P2 LDG.E R24, desc[UR8][R10.64+0x38] ;  /* 0x000038080a182981 */ /* 0x000f28000c1e1900 */
[----:B------:R-:W4:Y:S04]  /*0470*/  @P4 LDG.E R27, desc[UR8][R10.64+0x50] ;  /* 0x000050080a1b4981 */ /* 0x000f28000c1e1900 */
[----:B------:R-:W4:Y:S01]  /*0480*/  @P5 LDG.E R29, desc[UR8][R10.64+0x64] ;  /* 0x000064080a1d5981 */ /* 0x000f22000c1e1900 */
[----:B--2---:R-:W-:-:S03]  /*0490*/  @!P0 LOP3.LUT R14, R14, R19, RZ, 0x3c, !PT ;  /* 0x000000130e0e8212 */ /* 0x004fc600078e3cff */
[----:B------:R-:W2:Y:S01]  /*04a0*/  @!P0 LDG.E R19, desc[UR8][R10.64+0x4] ;  /* 0x000004080a138981 */ /* 0x000ea2000c1e1900 */
[----:B---3--:R-:W-:-:S03]  /*04b0*/  @P1 LOP3.LUT R14, R14, R21, RZ, 0x3c, !PT ;  /* 0x000000150e0e1212 */ /* 0x008fc600078e3cff */
[----:B------:R-:W3:Y:S01]  /*04c0*/  @!P0 LDG.E R21, desc[UR8][R10.64+0xc] ;  /* 0x00000c080a158981 */ /* 0x000ee2000c1e1900 */
[----:B----4-:R-:W-:-:S03]  /*04d0*/  @!P0 LOP3.LUT R5, R5, R18, RZ, 0x3c, !PT ;  /* 0x0000001205058212 */ /* 0x010fc600078e3cff */
[----:B------:R-:W4:Y:S01]  /*04e0*/  @!P0 LDG.E R18, desc[UR8][R10.64+0x8] ;  /* 0x000008080a128981 */ /* 0x000f22000c1e1900 */
[----:B------:R-:W-:-:S03]  /*04f0*/  @P2 LOP3.LUT R14, R14, R23, RZ, 0x3c, !PT ;  /* 0x000000170e0e2212 */ /* 0x000fc600078e3cff */
[----:B------:R-:W4:Y:S01]  /*0500*/  @P1 LDG.E R23, desc[UR8][R10.64+0x18] ;  /* 0x000018080a171981 */ /* 0x000f22000c1e1900 */
[----:B------:R-:W-:-:S03]  /*0510*/  @P1 LOP3.LUT R5, R5, R20, RZ, 0x3c, !PT ;  /* 0x0000001405051212 */ /* 0x000fc600078e3cff */
[----:B------:R-:W4:Y:S01]  /*0520*/  @P1 LDG.E R20, desc[UR8][R10.64+0x1c] ;  /* 0x00001c080a141981 */ /* 0x000f22000c1e1900 */
[----:B------:R-:W-:-:S03]  /*0530*/  @P3 LOP3.LUT R14, R14, R25, RZ, 0x3c, !PT ;  /* 0x000000190e0e3212 */ /* 0x000fc600078e3cff */
[----:B------:R-:W4:Y:S01]  /*0540*/  @P1 LDG.E R25, desc[UR8][R10.64+0x20] ;  /* 0x000020080a191981 */ /* 0x000f22000c1e1900 */
[----:B------:R-:W-:-:S03]  /*0550*/  @P2 LOP3.LUT R5, R5, R24, RZ, 0x3c, !PT ;  /* 0x0000001805052212 */ /* 0x000fc600078e3cff */
[----:B------:R-:W4:Y:S01]  /*0560*/  @P3 LDG.E R24, desc[UR8][R10.64+0x4c] ;  /* 0x00004c080a183981 */ /* 0x000f22000c1e1900 */
[----:B--2---:R-:W-:-:S03]  /*0570*/  @!P0 LOP3.LUT R6, R6, R19, RZ, 0x3c, !PT ;  /* 0x0000001306068212 */ /* 0x004fc600078e3cff */
[----:B------:R-:W2:Y:S01]  /*0580*/  @P2 LDG.E R19, desc[UR8][R10.64+0x2c] ;  /* 0x00002c080a132981 */ /* 0x000ea2000c1e1900 */
[----:B---3--:R-:W-:-:S03]  /*0590*/  @!P0 LOP3.LUT R4, R4, R21, RZ, 0x3c, !PT ;  /* 0x0000001504048212 */ /* 0x008fc600078e3cff */
[----:B------:R-:W3:Y:S01]  /*05a0*/  @P2 LDG.E R21, desc[UR8][R10.64+0x34] ;  /* 0x000034080a152981 */ /* 0x000ee2000c1e1900 */
[----:B----4-:R-:W-:-:S03]  /*05b0*/  @!P0 LOP3.LUT R7, R7, R18, RZ, 0x3c, !PT ;  /* 0x0000001207078212 */ /* 0x010fc600078e3cff */
[----:B------:R-:W4:Y:S01]  /*05c0*/  @P2 LDG.E R18, desc[UR8][R10.64+0x30] ;  /* 0x000030080a122981 */ /* 0x000f22000c1e1900 */
        /* <DEDUP_REMOVED lines=10> */
[----:B--2---:R-:W-:-:S03]  /*0670*/  @P2 LOP3.LUT R6, R6, R19, RZ, 0x3c, !PT ;  /* 0x0000001306062212 */ /* 0x004fc600078e3cff */
[----:B------:R-:W2:Y:S01]  /*0680*/  @P4 LDG.E R19, desc[UR8][R10.64+0x54] ;  /* 0x000054080a134981 */ /* 0x000ea2000c1e1900 */
[----:B---3--:R-:W-:-:S03]  /*0690*/  @P2 LOP3.LUT R4, R4, R21, RZ, 0x3c, !PT ;  /* 0x0000001504042212 */ /* 0x008fc600078e3cff */
[----:B------:R-:W3:Y:S01]  /*06a0*/  @P4 LDG.E R21, desc[UR8][R10.64+0x5c] ;  /* 0x00005c080a154981 */ /* 0x000ee2000c1e1900 */
[----:B----4-:R-:W-:-:S03]  /*06b0*/  @P2 LOP3.LUT R7, R7, R18, RZ, 0x3c, !PT ;  /* 0x0000001207072212 */ /* 0x010fc600078e3cff */
        /* <DEDUP_REMOVED lines=9> */
[----:B------:R-:W-:Y:S02]  /*0750*/  LOP3.LUT P0, RZ, R22, 0x80, RZ, 0xc0, !PT ;  /* 0x0000008016ff7812 */ /* 0x000fe4000780c0ff */
[----:B------:R-:W-:-:S04]  /*0760*/  @P5 LOP3.LUT R14, R14, R29, RZ, 0x3c, !PT ;  /* 0x0000001d0e0e5212 */ /* 0x000fc800078e3cff */
[----:B------:R-:W-:-:S07]  /*0770*/  @P6 LOP3.LUT R14, R14, R27, RZ, 0x3c, !PT ;  /* 0x0000001b0e0e6212 */ /* 0x000fce00078e3cff */
[----:B------:R-:W4:Y:S04]  /*0780*/  @P0 LDG.E R27, desc[UR8][R10.64+0x8c] ;  /* 0x00008c080a1b0981 */ /* 0x000f28000c1e1900 */
        /* <DEDUP_REMOVED lines=15> */
[----:B------:R-:W-:Y:S02]  /*0880*/  @P0 LOP3.LUT R14, R14, R27, RZ, 0x3c, !PT ;  /* 0x0000001b0e0e0212 */ /* 0x000fe400078e3cff */
[----:B--2---:R-:W-:Y:S02]  /*0890*/  @P6 LOP3.LUT R6, R6, R19, RZ, 0x3c, !PT ;  /* 0x0000001306066212 */ /* 0x004fe400078e3cff */
[----:B---3--:R-:W-:Y:S02]  /*08a0*/  @P6 LOP3.LUT R4, R4, R21, RZ, 0x3c, !PT ;  /* 0x0000001504046212 */ /* 0x008fe400078e3cff */
[----:B----4-:R-:W-:Y:S02]  /*08b0*/  @P6 LOP3.LUT R7, R7, R18, RZ, 0x3c, !PT ;  /* 0x0000001207076212 */ /* 0x010fe400078e3cff */
[----:B------:R-:W-:Y:S02]  /*08c0*/  @P0 LOP3.LUT R6, R6, R23, RZ, 0x3c, !PT ;  /* 0x0000001706060212 */ /* 0x000fe400078e3cff */
[----:B------:R-:W-:-:S02]  /*08d0*/  @P6 LOP3.LUT R5, R5, R20, RZ, 0x3c, !PT ;  /* 0x0000001405056212 */ /* 0x000fc400078e3cff */
[----:B------:R-:W-:Y:S02]  /*08e0*/  @P0 LOP3.LUT R4, R4, R25, RZ, 0x3c, !PT ;  /* 0x0000001904040212 */ /* 0x000fe400078e3cff */
[----:B------:R-:W-:Y:S02]  /*08f0*/  @P0 LOP3.LUT R5, R5, R26, RZ, 0x3c, !PT ;  /* 0x0000001a05050212 */ /* 0x000fe400078e3cff */
[----:B------:R-:W-:Y:S02]  /*0900*/  @P0 LOP3.LUT R7, R7, R24, RZ, 0x3c, !PT ;  /* 0x0000001807070212 */ /* 0x000fe400078e3cff */
[----:B------:R-:W-:-:S13]  /*0910*/  R2P PR, R22.B1, 0x7f ;  /* 0x0000007f16007804 */ /* 0x000fda0000001000 */
[----:B------:R-:W2:Y:S04]  /*0920*/  @P0 LDG.E R19, desc[UR8][R10.64+0xa0] ;  /* 0x0000a0080a130981 */ /* 0x000ea8000c1e1900 */
[----:B------:R-:W3:Y:S04]  /*0930*/  @P1 LDG.E R21, desc[UR8][R10.64+0xb4] ;  /* 0x0000b4080a151981 */ /* 0x000ee8000c1e1900 */
[----:B------:R-:W4:Y:S04]  /*0940*/  @P2 LDG.E R23, desc[UR8][R10.64+0xc8] ;  /* 0x0000c8080a172981 */ /* 0x000f28000c1e1900 */
[----:B------:R-:W4:Y:S04]  /*0950*/  @P0 LDG.E R20, desc[UR8][R10.64+0xa8] ;  /* 0x0000a8080a140981 */ /* 0x000f28000c1e1900 */
[----:B------:R-:W4:Y:S04]  /*0960*/  @P0 LDG.E R24, desc[UR8][R10.64+0xb0] ;  /* 0x0000b0080a180981 */ /* 0x000f28000c1e1900 */
[----:B------:R-:W4:Y:S04]  /*0970*/  @P3 LDG.E R25, desc[UR8][R10.64+0xdc] ;  /* 0x0000dc080a193981 */ /* 0x000f28000c1e1900 */
[----:B------:R-:W4:Y:S04]  /*0980*/  @P1 LDG.E R18, desc[UR8][R10.64+0xbc] ;  /* 0x0000bc080a121981 */ /* 0x000f28000c1e1900 */
        /* <DEDUP_REMOVED lines=20> */
[----:B---3--:R-:W-:Y:S02]  /*0ad0*/  @P0 LOP3.LUT R4, R4, R21, RZ, 0x3c, !PT ;  /* 0x0000001504040212 */ /* 0x008fe400078e3cff */
[----:B------:R-:W-:Y:S01]  /*0ae0*/  LOP3.LUT P0, RZ, R22, 0x8000, RZ, 0xc0, !PT ;  /* 0x0000800016ff7812 */ /* 0x000fe2000780c0ff */
[----:B------:R-:W3:Y:S01]  /*0af0*/  @P2 LDG.E R21, desc[UR8][R10.64+0xcc] ;  /* 0x0000cc080a152981 */ /* 0x000ee2000c1e1900 */
[----:B----4-:R-:W-:-:S03]  /*0b00*/  @P1 LOP3.LUT R6, R6, R23, RZ, 0x3c, !PT ;  /* 0x0000001706061212 */ /* 0x010fc600078e3cff */
[----:B------:R-:W4:Y:S04]  /*0b10*/  @P2 LDG.E R22, desc[UR8][R10.64+0xd0] ;  /* 0x0000d0080a162981 */ /* 0x000f28000c1e1900 */
[----:B------:R-:W4:Y:S01]  /*0b20*/  @P2 LDG.E R23, desc[UR8][R10.64+0xd4] ;  /* 0x0000d4080a172981 */ /* 0x000f22000c1e1900 */
[----:B------:R-:W-:-:S03]  /*0b30*/  @P1 LOP3.LUT R5, R5, R20, RZ, 0x3c, !PT ;  /* 0x0000001405051212 */ /* 0x000fc600078e3cff */
[----:B------:R-:W4:Y:S01]  /*0b40*/  @P3 LDG.E R20, desc[UR8][R10.64+0xec] ;  /* 0x0000ec080a143981 */ /* 0x000f22000c1e1900 */
[----:B------:R-:W-:Y:S02]  /*0b50*/  @P5 LOP3.LUT R14, R14, R29, RZ, 0x3c, !PT ;  /* 0x0000001d0e0e5212 */ /* 0x000fe400078e3cff */
[----:B------:R-:W-:Y:S01]  /*0b60*/  @P2 LOP3.LUT R5, R5, R24, RZ, 0x3c, !PT ;  /* 0x0000001805052212 */ /* 0x000fe200078e3cff */
[----:B------:R-:W4:Y:S04]  /*0b70*/  @P0 LDG.E R26, desc[UR8][R10.64+0x13c] ;  /* 0x00013c080a1a0981 */ /* 0x000f28000c1e1900 */
        /* <DEDUP_REMOVED lines=9> */
[----:B------:R-:W-:Y:S02]  /*0c10*/  @P2 LOP3.LUT R4, R4, R23, RZ, 0x3c, !PT ;  /* 0x0000001704042212 */ /* 0x000fe400078e3cff */
[----:B------:R-:W-:Y:S01]  /*0c20*/  @P3 LOP3.LUT R7, R7, R18, RZ, 0x3c, !PT ;  /* 0x0000001207073212 */ /* 0x000fe200078e3cff */
[----:B------:R-:W4:Y:S01]  /*0c30*/  @P4 LDG.E R23, desc[UR8][R10.64+0xfc] ;  /* 0x0000fc080a174981 */ /* 0x000f22000c1e1900 */
[----:B------:R-:W-:-:S03]  /*0c40*/  @P3 LOP3.LUT R6, R6, R25, RZ, 0x3c, !PT ;  /* 0x0000001906063212 */ /* 0x000fc600078e3cff */
        /* <DEDUP_REMOVED lines=20> */
[----:B------:R-:W-:-:S05]  /*0d90*/  VIADD R17, R17, 0x10 ;  /* 0x0000001011117836 */ /* 0x000fca0000000000 */
[----:B------:R-:W-:Y:S02]  /*0da0*/  ISETP.NE.AND P1, PT, R17, 0x20, PT ;  /* 0x000000201100780c */ /* 0x000fe40003f25270 */
[----:B------:R-:W-:Y:S02]  /*0db0*/  @P5 LOP3.LUT R5, R5, R20, RZ, 0x3c, !PT ;  /* 0x0000001405055212 */ /* 0x000fe400078e3cff */
[----:B--2---:R-:W-:Y:S02]  /*0dc0*/  @P5 LOP3.LUT R4, R4, R19, RZ, 0x3c, !PT ;  /* 0x0000001304045212 */ /* 0x004fe400078e3cff */
[----:B---3--:R-:W-:Y:S02]  /*0dd0*/  @P6 LOP3.LUT R6, R6, R21, RZ, 0x3c, !PT ;  /* 0x0000001506066212 */ /* 0x008fe400078e3cff */
[----:B----4-:R-:W-:Y:S02]  /*0de0*/  @P6 LOP3.LUT R7, R7, R22, RZ, 0x3c, !PT ;  /* 0x0000001607076212 */ /* 0x010fe400078e3cff */
[----:B------:R-:W-:-:S02]  /*0df0*/  @P6 LOP3.LUT R4, R4, R23, RZ, 0x3c, !PT ;  /* 0x0000001704046212 */ /* 0x000fc400078e3cff */
[----:B------:R-:W-:Y:S02]  /*0e00*/  @P6 LOP3.LUT R5, R5, R18, RZ, 0x3c, !PT ;  /* 0x0000001205056212 */ /* 0x000fe400078e3cff */
[----:B------:R-:W-:Y:S02]  /*0e10*/  @P0 LOP3.LUT R7, R7, R24, RZ, 0x3c, !PT ;  /* 0x0000001807070212 */ /* 0x000fe400078e3cff */
[----:B------:R-:W-:Y:S02]  /*0e20*/  @P0 LOP3.LUT R6, R6, R25, RZ, 0x3c, !PT ;  /* 0x0000001906060212 */ /* 0x000fe400078e3cff */
[----:B------:R-:W-:Y:S02]  /*0e30*/  @P0 LOP3.LUT R5, R5, R26, RZ, 0x3c, !PT ;  /* 0x0000001a05050212 */ /* 0x000fe400078e3cff */
[----:B------:R-:W-:Y:S01]  /*0e40*/  @P0 LOP3.LUT R4, R4, R27, RZ, 0x3c, !PT ;  /* 0x0000001b04040212 */ /* 0x000fe200078e3cff */
[----:B------:R-:W-:Y:S06]  /*0e50*/  @P1 BRA `(.L_x_5) ;  /* 0xfffffff400481947 */ /* 0x000fec000383ffff */
[----:B------:R-:W-:-:S05]  /*0e60*/  VIADD R15, R15, 0x1 ;  /* 0x000000010f0f7836 */ /* 0x000fca0000000000 */
[----:B------:R-:W-:-:S13]  /*0e70*/  ISETP.NE.AND P0, PT, R15, 0x5, PT ;  /* 0x000000050f00780c */ /* 0x000fda0003f05270 */
[----:B------:R-:W-:Y:S05]  /*0e80*/  @P0 BRA `(.L_x_6) ;  /* 0xfffffff400200947 */ /* 0x000fea000383ffff */
[----:B------:R-:W0:Y:S01]  /*0e90*/  LDC.64 R10, c[0x0][0x3a8] ;  /* 0x0000ea00ff0a7b82 */ /* 0x000e220000000a00 */
[----:B------:R-:W-:Y:S01]  /*0ea0*/  UMOV UR4, URZ ;  /* 0x000000ff00047c82 */ /* 0x000fe20008000000 */
[----:B------:R-:W-:Y:S01]  /*0eb0*/  VIADD R12, R12, 0x1 ;  /* 0x000000010c0c7836 */ /* 0x000fe20000000000 */
[----:B------:R-:W-:-:S04]  /*0ec0*/  LOP3.LUT R15, R2, 0x3, RZ, 0xc0, !PT ;  /* 0x00000003020f7812 */ /* 0x000fc800078ec0ff */
[----:B------:R-:W-:Y:S01]  /*0ed0*/  ISETP.GE.U32.AND P0, PT, R12, R15, PT ;  /* 0x0000000f0c00720c */ /* 0x000fe20003f06070 */
[----:B0-----:R-:W-:-:S04]  /*0ee0*/  IMAD.WIDE.U32 R10, R3, 0x30, R10 ;  /* 0x00000030030a7825 */ /* 0x001fc800078e000a */
[----:B------:R-:W-:-:S05]  /*0ef0*/  VIADD R11, R11, UR4 ;  /* 0x000000040b0b7c36 */ /* 0x000fca0008000000 */
[----:B------:R0:W-:Y:S04]  /*0f00*/  STG.E.64 desc[UR8][R10.64+0x8], R6 ;  /* 0x000008060a007986 */ /* 0x0001e8000c101b08 */
[----:B------:R0:W-:Y:S04]  /*0f10*/  STG.E.64 desc[UR8][R10.64+0x10], R4 ;  /* 0x000010040a007986 */ /* 0x0001e8000c101b08 */
[----:B------:R0:W-:Y:S01]  /*0f20*/  STG.E desc[UR8][R10.64+0x4], R14 ;  /* 0x0000040e0a007986 */ /* 0x0001e2000c101908 */
[----:B------:R-:W-:Y:S05]  /*0f30*/  @!P0 BRA `(.L_x_7) ;  /* 0xfffffff000e88947 */ /* 0x000fea000383ffff */
.L_x_4:
[----:B------:R-:W-:Y:S05]  /*0f40*/  BSYNC.RECONVERGENT B2 ;  /* 0x0000000000027941 */ /* 0x000fea0003800200 */
.L_x_3:
[----:B------:R-:W-:Y:S01]  /*0f50*/  ISETP.GT.U32.AND P0, PT, R2, 0x3, PT ;  /* 0x000000030200780c */ /* 0x000fe20003f04070 */
[----:B------:R-:W-:Y:S01]  /*0f60*/  VIADD R0, R0, 0x1 ;  /* 0x0000000100007836 */ /* 0x000fe20000000000 */
[--C-:B------:R-:W-:Y:S02]  /*0f70*/  SHF.R.U64 R2, R2, 0x2, R13.reuse ;  /* 0x0000000202027819 */ /* 0x100fe4000000120d */
[----:B------:R-:W-:Y:S02]  /*0f80*/  ISETP.GT.U32.AND.EX P0, PT, R13, RZ, PT, P0 ;  /* 0x000000ff0d00720c */ /* 0x000fe40003f04100 */
[----:B------:R-:W-:-:S11]  /*0f90*/  SHF.R.U32.HI R13, RZ, 0x2, R13 ;  /* 0x00000002ff0d7819 */ /* 0x000fd6000001160d */
[----:B------:R-:W-:Y:S05]  /*0fa0*/  @P0 BRA `(.L_x_8) ;  /* 0xfffffff000ac0947 */ /* 0x000fea000383ffff */
[----:B------:R-:W-:Y:S05]  /*0fb0*/  BSYNC.RECONVERGENT B1 ;  /* 0x0000000000017941 */ /* 0x000fea0003800200 */
.L_x_2:
[----:B0-----:R-:W0:Y:S01]  /*0fc0*/  LDC.64 R4, c[0x0][0x3a8] ;  /* 0x0000ea00ff047b82 */ /* 0x001e220000000a00 */
[----:B------:R-:W-:Y:S01]  /*0fd0*/  UMOV UR4, URZ ;  /* 0x000000ff00047c82 */ /* 0x000fe20008000000 */
[----:B0-----:R-:W-:-:S04]  /*0fe0*/  IMAD.WIDE.U32 R4, R3, 0x30, R4 ;  /* 0x0000003003047825 */ /* 0x001fc800078e0004 */
[----:B------:R-:W-:-:S05]  /*0ff0*/  VIADD R5, R5, UR4 ;  /* 0x0000000405057c36 */ /* 0x000fca0008000000 */
[----:B------:R1:W5:Y:S04]  /*1000*/  LDG.E.64 R20, desc[UR8][R4.64] ;  /* 0x0000000804147981 */ /* 0x000368000c1e1b00 */
[----:B------:R1:W5:Y:S04]  /*1010*/  LDG.E.64 R8, desc[UR8][R4.64+0x8] ;  /* 0x0000080804087981 */ /* 0x000368000c1e1b00 */
[----:B------:R1:W5:Y:S02]  /*1020*/  LDG.E.64 R10, desc[UR8][R4.64+0x10] ;  /* 0x00001008040a7981 */ /* 0x000364000c1e1b00 */
.L_x_1:
[----:B------:R-:W-:Y:S05]  /*1030*/  BSYNC.RECONVERGENT B0 ;  /* 0x0000000000007941 */ /* 0x000fea0003800200 */
.L_x_0:
[----:B------:R-:W2:Y:S01]  /*1040*/  LDC.64 R18, c[0x0][0x398] ;  /* 0x0000e600ff127b82 */ /* 0x000ea20000000a00 */
[----:B------:R-:W-:-:S07]  /*1050*/  UMOV UR4, URZ ;  /* 0x000000ff00047c82 */ /* 0x000fce0008000000 */
[----:B01----:R-:W0:Y:S08]  /*1060*/  LDC.64 R4, c[0x0][0x3a8] ;  /* 0x0000ea00ff047b82 */ /* 0x003e300000000a00 */
[----:B------:R-:W1:Y:S01]  /*1070*/  LDC.64 R16, c[0x0][0x390] ;  /* 0x0000e400ff107b82 */ /* 0x000e620000000a00 */
[C---:B--2---:R-:W-:Y:S01]  /*1080*/  IMAD.SHL.U32 R2, R18.reuse, 0x2, RZ ;  /* 0x0000000212027824 */ /* 0x044fe200078e00ff */
[----:B------:R-:W-:-:S04]  /*1090*/  SHF.L.U64.HI R7, R18, 0x1, R19 ;  /* 0x0000000112077819 */ /* 0x000fc80000010213 */
[----:B------:R-:W-:Y:S01]  /*10a0*/  IADD3 R0, P0, PT, R2, 0x2, RZ ;  /* 0x0000000202007810 */ /* 0x000fe20007f1e0ff */
[----:B0-----:R-:W-:-:S04]  /*10b0*/  IMAD.WIDE.U32 R4, R3, 0x30, R4 ;  /* 0x0000003003047825 */ /* 0x001fc800078e0004 */
[----:B------:R-:W-:Y:S02]  /*10c0*/  IMAD.X R7, RZ, RZ, R7, P0 ;  /* 0x000000ffff077224 */ /* 0x000fe400000e0607 */
[----:B------:R-:W-:Y:S01]  /*10d0*/  VIADD R23, R5, UR4 ;  /* 0x0000000405177c36 */ /* 0x000fe20008000000 */
[----:B------:R-:W0:Y:S01]  /*10e0*/  LDCU.64 UR4, c[0x0][0x380] ;  /* 0x00007000ff0477ac */ /* 0x000e220008000a00 */
[-C--:B-1----:R-:W-:Y:S02]  /*10f0*/  IMAD R6, R7, R16.reuse, RZ ;  /* 0x0000001007067224 */ /* 0x082fe400078e02ff */
[----:B------:R-:W-:Y:S02]  /*1100*/  IMAD.MOV.U32 R22, RZ, RZ, R4 ;  /* 0x000000ffff167224 */ /* 0x000fe400078e0004 */
[----:B------:R-:W-:-:S03]  /*1110*/  IMAD.WIDE.U32 R4, R0, R16, RZ ;  /* 0x0000001000047225 */ /* 0x000fc600078e00ff */
[----:B------:R1:W-:Y:S01]  /*1120*/  STG.E.64 desc[UR8][R22.64+0x18], RZ ;  /* 0x000018ff16007986 */ /* 0x0003e2000c101b08 */
[----:B------:R-:W-:Y:S01]  /*1130*/  IMAD R13, R0, R17, R6 ;  /* 0x00000011000d7224 */ /* 0x000fe200078e0206 */
[----:B------:R-:W-:Y:S02]  /*1140*/  IADD3 R6, P1, PT, R4, 0x2, RZ ;  /* 0x0000000204067810 */ /* 0x000fe40007f3e0ff */
[----:B------:R1:W-:Y:S01]  /*1150*/  STG.E desc[UR8][R22.64+0x20], RZ ;  /* 0x000020ff16007986 */ /* 0x0003e2000c101908 */
[----:B------:R-:W-:Y:S01]  /*1160*/  IMAD.IADD R24, R5, 0x1, R13 ;  /* 0x0000000105187824 */ /* 0x000fe200078e020d */
[----:B------:R-:W-:Y:S02]  /*1170*/  ISETP.NE.U32.AND P0, PT, R6, RZ, PT ;  /* 0x000000ff0600720c */ /* 0x000fe40003f05070 */
[----:B------:R1:W-:Y:S01]  /*1180*/  STG.E.64 desc[UR8][R22.64+0x28], RZ ;  /* 0x000028ff16007986 */ /* 0x0003e2000c101b08 */
[----:B------:R-:W-:Y:S02]  /*1190*/  IMAD.X R14, RZ, RZ, R24, P1 ;  /* 0x000000ffff0e7224 */ /* 0x000fe400008e0618 */
[----:B0-----:R-:W-:-:S03]  /*11a0*/  IMAD.WIDE.U32 R12, R3, R6, UR4 ;  /* 0x00000004030c7e25 */ /* 0x001fc6000f8e0006 */
[C---:B------:R-:W-:Y:S01]  /*11b0*/  ISETP.NE.AND.EX P0, PT, R14.reuse, RZ, PT, P0 ;  /* 0x000000ff0e00720c */ /* 0x040fe20003f05300 */
[----:B------:R-:W-:-:S04]  /*11c0*/  IMAD R3, R14, R3, RZ ;  /* 0x000000030e037224 */ /* 0x000fc800078e02ff */
[----:B------:R-:W-:-:S08]  /*11d0*/  IMAD.IADD R15, R13, 0x1, R3 ;  /* 0x000000010d0f7824 */ /* 0x000fd000078e0203 */
[----:B-1----:R-:W-:Y:S05]  /*11e0*/  @!P0 BRA `(.L_x_9) ;  /* 0x0000000400588947 */ /* 0x002fea0003800000 */
[----:B------:R-:W-:Y:S01]  /*11f0*/  ISETP.GE.U32.AND P0, PT, R4, 0xe, PT ;  /* 0x0000000e0400780c */ /* 0x000fe20003f06070 */
[----:B------:R-:W-:Y:S01]  /*1200*/  IMAD.MOV.U32 R3, RZ, RZ, RZ ;  /* 0x000000ffff037224 */ /* 0x000fe200078e00ff */
[----:B------:R-:W-:Y:S01]  /*1210*/  LOP3.LUT R25, R6, 0xe, RZ, 0xc0, !PT ;  /* 0x0000000e06197812 */ /* 0x000fe200078ec0ff */
[----:B------:R-:W-:Y:S01]  /*1220*/  IMAD.MOV.U32 R5, RZ, RZ, RZ ;  /* 0x000000ffff057224 */ /* 0x000fe200078e00ff */
[----:B------:R-:W-:Y:S02]  /*1230*/  ISETP.GE.U32.AND.EX P0, PT, R24, RZ, PT, P0 ;  /* 0x000000ff1800720c */ /* 0x000fe40003f06100 */
[----:B------:R-:W-:-:S04]  /*1240*/  ISETP.NE.U32.AND P1, PT, R25, RZ, PT ;  /* 0x000000ff1900720c */ /* 0x000fc80003f25070 */
[----:B------:R-:W-:-:S07]  /*1250*/  ISETP.NE.AND.EX P1, PT, RZ, RZ, PT, P1 ;  /* 0x000000ffff00720c */ /* 0x000fce0003f25310 */
[----:B------:R-:W-:Y:S06]  /*1260*/  @!P0 BRA `(.L_x_10) ;  /* 0x0000000000708947 */ /* 0x000fec0003800000 */
[----:B------:R-:W-:Y:S01]  /*1270*/  IMAD.MOV.U32 R4, RZ, RZ, 0xe8 ;  /* 0x000000e8ff047424 */ /* 0x000fe200078e00ff */
[----:B------:R-:W-:Y:S01]  /*1280*/  LOP3.LUT R3, R6, 0xfffffff0, RZ, 0xc0, !PT ;  /* 0xfffffff006037812 */ /* 0x000fe200078ec0ff */
[----:B------:R-:W-:Y:S01]  /*1290*/  IMAD.MOV.U32 R5, RZ, RZ, R14 ;  /* 0x000000ffff057224 */ /* 0x000fe200078e000e */
[----:B------:R-:W-:Y:S01]  /*12a0*/  UMOV UR4, URZ ;  /* 0x000000ff00047c82 */ /* 0x000fe20008000000 */
[----:B------:R-:W-:-:S05]  /*12b0*/  UMOV UR5, URZ ;  /* 0x000000ff00057c82 */ /* 0x000fca0008000000 */
.L_x_11:
[----:B0-----:R-:W-:Y:S01]  /*12c0*/  IADD3 R22, P0, PT, R12, UR4, RZ ;  /* 0x000000040c167c10 */ /* 0x001fe2000ff1e0ff */
[----:B------:R-:W-:-:S03]  /*12d0*/  UIADD3 UR4, UP0, UPT, UR4, 0x10, URZ ;  /* 0x0000001004047890 */ /* 0x000fc6000ff1e0ff */
[----:B------:R-:W-:Y:S01]  /*12e0*/  IADD3.X R23, PT, PT, R15, UR5, RZ, P0, !PT ;  /* 0x000000050f177c10 */ /* 0x000fe200087fe4ff */
[----:B------:R-:W-:Y:S02]  /*12f0*/  UIADD3.X UR5, UPT, UPT, URZ, UR5, URZ, UP0, !UPT ;  /* 0x00000005ff057290 */ /* 0x000fe400087fe4ff */
[----:B------:R-:W-:Y:S02]  /*1300*/  ISETP.NE.U32.AND P0, PT, R3, UR4, PT ;  /* 0x0000000403007c0c */ /* 0x000fe4000bf05070 */
[----:B------:R0:W-:Y:S02]  /*1310*/  STG.E.U8 desc[UR8][R22.64], R4 ;  /* 0x0000000416007986 */ /* 0x0001e4000c101108 */
[----:B------:R-:W-:Y:S02]  /*1320*/  ISETP.NE.AND.EX P0, PT, R5, UR5, PT, P0 ;  /* 0x0000000505007c0c */ /* 0x000fe4000bf05300 */
[----:B------:R0:W-:Y:S04]  /*1330*/  STG.E.U8 desc[UR8][R22.64+0x1], R4 ;  /* 0x0000010416007986 */ /* 0x0001e8000c101108 */
        /* <DEDUP_REMOVED lines=13> */
[----:B------:R0:W-:Y:S01]  /*1410*/  STG.E.U8 desc[UR8][R22.64+0xf], R4 ;  /* 0x00000f0416007986 */ /* 0x0001e2000c101108 */
[----:B------:R-:W-:Y:S05]  /*1420*/  @P0 BRA `(.L_x_11) ;  /* 0xfffffffc00a40947 */ /* 0x000fea000383ffff */
.L_x_10:
[----:B------:R-:W-:Y:S05]  /*1430*/  @!P1 BRA `(.L_x_9) ;  /* 0x0000000000c49947 */ /* 0x000fea0003800000 */
[----:B------:R-:W-:Y:S02]  /*1440*/  ISETP.GE.U32.AND P0, PT, R25, 0x8, PT ;  /* 0x000000081900780c */ /* 0x000fe40003f06070 */
[----:B------:R-:W-:Y:S02]  /*1450*/  LOP3.LUT R24, R6, 0x6, RZ, 0xc0, !PT ;  /* 0x0000000606187812 */ /* 0x000fe400078ec0ff */
[----:B------:R-:W-:Y:S02]  /*1460*/  ISETP.GE.U32.AND.EX P0, PT, RZ, RZ, PT, P0 ;  /* 0x000000ffff00720c */ /* 0x000fe40003f06100 */
[----:B------:R-:W-:-:S04]  /*1470*/  ISETP.NE.U32.AND P1, PT, R24, RZ, PT ;  /* 0x000000ff1800720c */ /* 0x000fc80003f25070 */
[----:B------:R-:W-:-:S07]  /*1480*/  ISETP.NE.AND.EX P1, PT, RZ, RZ, PT, P1 ;  /* 0x000000ffff00720c */ /* 0x000fce0003f25310 */
[----:B------:R-:W-:Y:S06]  /*1490*/  @!P0 BRA `(.L_x_12) ;  /* 0x0000000000348947 */ /* 0x000fec0003800000 */
[----:B0-----:R-:W-:Y:S01]  /*14a0*/  IADD3 R22, P0, PT, R3, R12, RZ ;  /* 0x0000000c03167210 */ /* 0x001fe20007f1e0ff */
[----:B------:R-:W-:-:S04]  /*14b0*/  IMAD.MOV.U32 R4, RZ, RZ, 0xe8 ;  /* 0x000000e8ff047424 */ /* 0x000fc800078e00ff */
[----:B------:R-:W-:Y:S01]  /*14c0*/  IMAD.X R23, R5, 0x1, R15, P0 ;  /* 0x0000000105177824 */ /* 0x000fe200000e060f */
[----:B------:R-:W-:-:S04]  /*14d0*/  IADD3 R3, P0, PT, R3, 0x8, RZ ;  /* 0x0000000803037810 */ /* 0x000fc80007f1e0ff */
[----:B------:R1:W-:Y:S01]  /*14e0*/  STG.E.U8 desc[UR8][R22.64], R4 ;  /* 0x0000000416007986 */ /* 0x0003e2000c101108 */
[----:B------:R-:W-:-:S03]  /*14f0*/  IMAD.X R5, RZ, RZ, R5, P0 ;  /* 0x000000ffff057224 */ /* 0x000fc600000e0605 */
[----:B------:R1:W-:Y:S04]  /*1500*/  STG.E.U8 desc[UR8][R22.64+0x1], R4 ;  /* 0x0000010416007986 */ /* 0x0003e8000c101108 */
[----:B------:R1:W-:Y:S04]  /*1510*/  STG.E.U8 desc[UR8][R22.64+0x2], R4 ;  /* 0x0000020416007986 */ /* 0x0003e8000c101108 */
[----:B------:R1:W-:Y:S04]  /*1520*/  STG.E.U8 desc[UR8][R22.64+0x3], R4 ;  /* 0x0000030416007986 */ /* 0x0003e8000c101108 */
[----:B------:R1:W-:Y:S04]  /*1530*/  STG.E.U8 desc[UR8][R22.64+0x4], R4 ;  /* 0x0000040416007986 */ /* 0x0003e8000c101108 */
[----:B------:R1:W-:Y:S04]  /*1540*/  STG.E.U8 desc[UR8][R22.64+0x5], R4 ;  /* 0x0000050416007986 */ /* 0x0003e8000c101108 */
[----:B------:R1:W-:Y:S04]  /*1550*/  STG.E.U8 desc[UR8][R22.64+0x6], R4 ;  /* 0x0000060416007986 */ /* 0x0003e8000c101108 */
[----:B------:R1:W-:Y:S02]  /*1560*/  STG.E.U8 desc[UR8][R22.64+0x7], R4 ;  /* 0x0000070416007986 */ /* 0x0003e4000c101108 */
.L_x_12:
[----:B------:R-:W-:Y:S05]  /*1570*/  @!P1 BRA `(.L_x_9) ;  /* 0x0000000000749947 */ /* 0x000fea0003800000 */
[----:B------:R-:W-:Y:S02]  /*1580*/  ISETP.GE.U32.AND P0, PT, R24, 0x4, PT ;  /* 0x000000041800780c */ /* 0x000fe40003f06070 */
[----:B------:R-:W-:Y:S02]  /*1590*/  LOP3.LUT R6, R6, 0x2, RZ, 0xc0, !PT ;  /* 0x0000000206067812 */ /* 0x000fe400078ec0ff */
[----:B------:R-:W-:Y:S02]  /*15a0*/  ISETP.GE.U32.AND.EX P0, PT, RZ, RZ, PT, P0 ;  /* 0x000000ffff00720c */ /* 0x000fe40003f06100 */
[----:B------:R-:W-:-:S04]  /*15b0*/  ISETP.NE.U32.AND P1, PT, R6, RZ, PT ;  /* 0x000000ff0600720c */ /* 0x000fc80003f25070 */
[----:B------:R-:W-:-:S07]  /*15c0*/  ISETP.NE.AND.EX P1, PT, RZ, RZ, PT, P1 ;  /* 0x000000ffff00720c */ /* 0x000fce0003f25310 */
[----:B------:R-:W-:Y:S06]  /*15d0*/  @!P0 BRA `(.L_x_13) ;  /* 0x0000000000248947 */ /* 0x000fec0003800000 */
[----:B01----:R-:W-:Y:S01]  /*15e0*/  IADD3 R22, P0, PT, R3, R12, RZ ;  /* 0x0000000c03167210 */ /* 0x003fe20007f1e0ff */
[----:B------:R-:W-:-:S04]  /*15f0*/  IMAD.MOV.U32 R4, RZ, RZ, 0xe8 ;  /* 0x000000e8ff047424 */ /* 0x000fc800078e00ff */
[----:B------:R-:W-:Y:S01]  /*1600*/  IMAD.X R23, R5, 0x1, R15, P0 ;  /* 0x0000000105177824 */ /* 0x000fe200000e060f */
[----:B------:R-:W-:-:S04]  /*1610*/  IADD3 R3, P0, PT, R3, 0x4, RZ ;  /* 0x0000000403037810 */ /* 0x000fc80007f1e0ff */
[----:B------:R2:W-:Y:S01]  /*1620*/  STG.E.U8 desc[UR8][R22.64], R4 ;  /* 0x0000000416007986 */ /* 0x0005e2000c101108 */
[----:B------:R-:W-:-:S03]  /*1630*/  IMAD.X R5, RZ, RZ, R5, P0 ;  /* 0x000000ffff057224 */ /* 0x000fc600000e0605 */
[----:B------:R2:W-:Y:S04]  /*1640*/  STG.E.U8 desc[UR8][R22.64+0x1], R4 ;  /* 0x0000010416007986 */ /* 0x0005e8000c101108 */
[----:B------:R2:W-:Y:S04]  /*1650*/  STG.E.U8 desc[UR8][R22.64+0x2], R4 ;  /* 0x0000020416007986 */ /* 0x0005e8000c101108 */
[----:B------:R2:W-:Y:S02]  /*1660*/  STG.E.U8 desc[UR8][R22.64+0x3], R4 ;  /* 0x0000030416007986 */ /* 0x0005e4000c101108 */
.L_x_13:
[----:B------:R-:W-:Y:S05]  /*1670*/  @!P1 BRA `(.L_x_9) ;  /* 0x0000000000349947 */ /* 0x000fea0003800000 */
[----:B012---:R-:W-:Y:S01]  /*1680*/  IMAD.MOV.U32 R4, RZ, RZ, 0xe8 ;  /* 0x000000e8ff047424 */ /* 0x007fe200078e00ff */
[----:B------:R-:W-:Y:S01]  /*1690*/  UMOV UR4, URZ ;  /* 0x000000ff00047c82 */ /* 0x000fe20008000000 */
[----:B------:R-:W-:-:S05]  /*16a0*/  UMOV UR5, URZ ;  /* 0x000000ff00057c82 */ /* 0x000fca0008000000 */
.L_x_14:
[C---:B------:R-:W-:Y:S01]  /*16b0*/  IADD3 R22, P0, PT, R3.reuse, R12, RZ ;  /* 0x0000000c03167210 */ /* 0x040fe20007f1e0ff */
[----:B------:R-:W-:Y:S01]  /*16c0*/  UIADD3 UR4, UP0, UPT, UR4, 0x1, URZ ;  /* 0x0000000104047890 */ /* 0x000fe2000ff1e0ff */
[----:B------:R-:W-:-:S03]  /*16d0*/  IADD3 R3, P1, PT, R3, 0x1, RZ ;  /* 0x0000000103037810 */ /* 0x000fc60007f3e0ff */
[----:B------:R-:W-:Y:S01]  /*16e0*/  IMAD.X R23, R5, 0x1, R15, P0 ;  /* 0x0000000105177824 */ /* 0x000fe200000e060f */
[----:B------:R-:W-:Y:S01]  /*16f0*/  UIADD3.X UR5, UPT, UPT, URZ, UR5, URZ, UP0, !UPT ;  /* 0x00000005ff057290 */ /* 0x000fe200087fe4ff */
[----:B------:R-:W-:Y:S01]  /*1700*/  ISETP.NE.U32.AND P0, PT, R6, UR4, PT ;  /* 0x0000000406007c0c */ /* 0x000fe2000bf05070 */
[----:B------:R-:W-:Y:S02]  /*1710*/  IMAD.X R5, RZ, RZ, R5, P1 ;  /* 0x000000ffff057224 */ /* 0x000fe400008e0605 */
[----:B------:R3:W-:Y:S02]  /*1720*/  STG.E.U8 desc[UR8][R22.64], R4 ;  /* 0x0000000416007986 */ /* 0x0007e4000c101108 */
[----:B------:R-:W-:-:S13]  /*1730*/  ISETP.NE.AND.EX P0, PT, RZ, UR5, PT, P0 ;  /* 0x00000005ff007c0c */ /* 0x000fda000bf05300 */
[----:B---3--:R-:W-:Y:S05]  /*1740*/  @P0 BRA `(.L_x_14) ;  /* 0xfffffffc00d80947 */ /* 0x008fea000383ffff */
.L_x_9:
[----:B012--5:R-:W-:Y:S01]  /*1750*/  SHF.R.U32.HI R4, RZ, 0x2, R21 ;  /* 0x00000002ff047819 */ /* 0x027fe20000011615 */
[----:B------:R-:W-:Y:S01]  /*1760*/  IMAD.SHL.U32 R6, R11, 0x10, RZ ;  /* 0x000000100b067824 */ /* 0x000fe200078e00ff */
[----:B------:R-:W-:Y:S01]  /*1770*/  SHF.R.U32.HI R5, RZ, 0x2, R8 ;  /* 0x00000002ff057819 */ /* 0x000fe20000011608 */
[----:B------:R-:W-:Y:S01]  /*1780*/  VIADD R23, R20, 0xb0f8a ;  /* 0x000b0f8a14177836 */ /* 0x000fe20000000000 */
[----:B------:R-:W-:Y:S01]  /*1790*/  LOP3.LUT R4, R4, R21, RZ, 0x3c, !PT ;  /* 0x0000001504047212 */ /* 0x000fe200078e3cff */
[----:B------:R-:W-:Y:S01]  /*17a0*/  UMOV UR4, 0x79c842fa ;  /* 0x79c842fa00047882 */ /* 0x000fe20000000000 */
[----:B------:R-:W-:Y:S01]  /*17b0*/  LOP3.LUT R5, R5, R8, RZ, 0x3c, !PT ;  /* 0x0000000805057212 */ /* 0x000fe200078e3cff */
[----:B------:R-:W-:Y:S02]  /*17c0*/  UMOV UR5, 0x400fffff ;  /* 0x400fffff00057882 */ /* 0x000fe40000000000 */
[----:B------:R-:W-:-:S05]  /*17d0*/  IMAD.SHL.U32 R3, R4, 0x2, RZ ;  /* 0x0000000204037824 */ /* 0x000fca00078e00ff */
[----:B------:R-:W-:Y:S01]  /*17e0*/  LOP3.LUT R3, R11, R6, R3, 0x96, !PT ;  /* 0x000000060b037212 */ /* 0x000fe200078e9603 */
[----:B------:R-:W-:-:S03]  /*17f0*/  IMAD.MOV.U32 R6, RZ, RZ, 0x2f800000 ;  /* 0x2f800000ff067424 */ /* 0x000fc600078e00ff */
[----:B------:R-:W-:Y:S01]  /*1800*/  LOP3.LUT R8, R3, R4, RZ, 0x3c, !PT ;  /* 0x0000000403087212 */ /* 0x000fe200078e3cff */
[----:B------:R-:W-:-:S04]  /*1810*/  IMAD.SHL.U32 R3, R5, 0x2, RZ ;  /* 0x0000000205037824 */ /* 0x000fc800078e00ff */
[----:B------:R-:W-:-:S05]  /*1820*/  IMAD.SHL.U32 R4, R8, 0x10, RZ ;  /* 0x0000001008047824 */ /* 0x000fca00078e00ff */
[----:B------:R-:W-:Y:S02]  /*1830*/  LOP3.LUT R3, R5, R3, R4, 0x96, !PT ;  /* 0x0000000305037212 */ /* 0x000fe400078e9604 */
[----:B------:R-:W-:Y:S02]  /*1840*/  IADD3 R4, PT, PT, R20, 0x587c5, R8 ;  /* 0x000587c514047810 */ /* 0x000fe40007ffe008 */
[----:B------:R-:W-:Y:S02]  /*1850*/  LOP3.LUT R3, R3, R8, RZ, 0x3c, !PT ;  /* 0x0000000803037212 */ /* 0x000fe400078e3cff */
[----:B------:R-:W-:-:S03]  /*1860*/  I2FP.F32.U32 R5, R4 ;  /* 0x0000000400057245 */ /* 0x000fc60000201000 */
[----:B------:R-:W-:Y:S02]  /*1870*/  IMAD.IADD R4, R3, 0x1, R23 ;  /* 0x0000000103047824 */ /* 0x000fe400078e0217 */
[----:B------:R-:W-:-:S03]  /*1880*/  FFMA R14, R5, R6, 1.1641532182693481445e-10 ;  /* 0x2f000000050e7423 */ /* 0x000fc60000000006 */
[----:B------:R-:W-:Y:S01]  /*1890*/  I2FP.F32.U32 R5, R4 ;  /* 0x0000000400057245 */ /* 0x000fe20000201000 */
[----:B------:R-:W0:Y:S04]  /*18a0*/  F2F.F64.F32 R28, R14 ;  /* 0x0000000e001c7310 */ /* 0x000e280000201800 */
[----:B------:R-:W-:-:S04]  /*18b0*/  FFMA R21, R5, R6, 1.1641532182693481445e-10 ;  /* 0x2f00000005157423 */ /* 0x000fc80000000006 */
[----:B------:R-:W1:Y:S01]  /*18c0*/  F2F.F64.F32 R26, R21 ;  /* 0x00000015001a7310 */ /* 0x000e620000201800 */
[----:B0-----:R-:W-:-:S07]  /*18d0*/  DFMA R28, R28, UR4, RZ ;  /* 0x000000041c1c7c2b */ /* 0x001fce00080000ff */
[----:B------:R-:W0:Y:S01]  /*18e0*/  F2I.U64.F64.TRUNC R24, R28 ;  /* 0x0000001c00187311 */ /* 0x000e22000030d800 */
[----:B-1----:R-:W-:Y:S01]  /*18f0*/  DFMA R26, R26, UR4, RZ ;  /* 0x000000041a1a7c2b */ /* 0x002fe200080000ff */
[----:B------:R-:W0:Y:S06]  /*1900*/  LDCU.64 UR4, c[0x4][0x40] ;  /* 0x01000800ff0477ac */ /* 0x000e2c0008000a00 */
[----:B------:R-:W1:Y:S01]  /*1910*/  F2I.U64.F64.TRUNC R4, R26 ;  /* 0x0000001a00047311 */ /* 0x000e62000030d800 */
[----:B0-----:R-:W-:Y:S02]  /*1920*/  IADD3 R24, P0, PT, R24, UR4, RZ ;  /* 0x0000000418187c10 */ /* 0x001fe4000ff1e0ff */
[----:B-1----:R-:W-:-:S02]  /*1930*/  IADD3 R4, P1, PT, R4, UR4, RZ ;  /* 0x0000000404047c10 */ /* 0x002fc4000ff3e0ff */
[----:B------:R-:W-:Y:S02]  /*1940*/  IADD3.X R25, PT, PT, R25, UR5, RZ, P0, !PT ;  /* 0x0000000519197c10 */ /* 0x000fe400087fe4ff */
[----:B------:R-:W-:-:S04]  /*1950*/  IADD3.X R5, PT, PT, R5, UR5, RZ, P1, !PT ;  /* 0x0000000505057c10 */ /* 0x000fc80008ffe4ff */
[----:B------:R-:W2:Y:S04]  /*1960*/  LDG.E.U8.CONSTANT R25, desc[UR8][R24.64] ;  /* 0x0000000818197981 */ /* 0x000ea8000c1e9100 */
[----:B------:R-:W3:Y:S01]  /*1970*/  LDG.E.U8.CONSTANT R5, desc[UR8][R4.64] ;  /* 0x0000000804057981 */ /* 0x000ee2000c1e9100 */
[----:B------:R-:W-:Y:S01]  /*1980*/  ISETP.NE.U32.AND P0, PT, R16, RZ, PT ;  /* 0x000000ff1000720c */ /* 0x000fe20003f05070 */
[----:B------:R-:W-:-:S03]  /*1990*/  IMAD.MOV.U32 R14, RZ, RZ, R12 ;  /* 0x000000ffff0e7224 */ /* 0x000fc600078e000c */
[----:B------:R-:W-:Y:S02]  /*19a0*/  ISETP.NE.AND.EX P0, PT, R17, RZ, PT, P0 ;  /* 0x000000ff1100720c */ /* 0x000fe40003f05300 */
[----:B--2---:R0:W-:Y:S04]  /*19b0*/  STG.E.U8 desc[UR8][R14.64], R25 ;  /* 0x000000190e007986 */ /* 0x0041e8000c101108 */
[----:B---3--:R0:W-:Y:S07]  /*19c0*/  STG.E.U8 desc[UR8][R14.64+0x1], R5 ;  /* 0x000001050e007986 */ /* 0x0081ee000c101108 */
[----:B------:R-:W-:Y:S05]  /*19d0*/  @!P0 EXIT ;  /* 0x000000000000894d */ /* 0x000fea0003800000 */
[----:B------:R-:W-:Y:S02]  /*19e0*/  ISETP.NE.U32.AND P0, PT, R18, RZ, PT ;  /* 0x000000ff1200720c */ /* 0x000fe40003f05070 */
[----:B------:R-:W-:Y:S02]  /*19f0*/  IADD3 R4, P1, PT, R12, 0x2, RZ ;  /* 0x000000020c047810 */ /* 0x000fe40007f3e0ff */
[----:B------:R-:W-:-:S03]  /*1a00*/  ISETP.NE.AND.EX P0, PT, R19, RZ, PT, P0 ;  /* 0x000000ff1300720c */ /* 0x000fc60003f05300 */
[----:B0-----:R-:W-:-:S10]  /*1a10*/  IMAD.X R5, RZ, RZ, R15, P1 ;  /* 0x000000ffff057224 */ /* 0x001fd400008e060f */
[----:B------:R-:W-:Y:S05]  /*1a20*/  @!P0 BRA `(.L_x_15) ;  /* 0x0000001000308947 */ /* 0x000fea0003800000 */
[----:B------:R-:W-:Y:S01]  /*1a30*/  LOP3.LUT R6, R18, 0xfffffffe, RZ, 0xc0, !PT ;  /* 0xfffffffe12067812 */ /* 0x000fe200078ec0ff */
[----:B------:R-:W-:Y:S01]  /*1a40*/  UMOV UR4, URZ ;  /* 0x000000ff00047c82 */ /* 0x000fe20008000000 */
[----:B------:R-:W-:-:S05]  /*1a50*/  UMOV UR5, URZ ;  /* 0x000000ff00057c82 */ /* 0x000fca0008000000 */
.L_x_19:
[----:B------:R-:W-:Y:S01]  /*1a60*/  SHF.R.U32.HI R0, RZ, 0x2, R9 ;  /* 0x00000002ff007819 */ /* 0x000fe20000011609 */
[----:B------:R-:W-:Y:S01]  /*1a70*/  IMAD.SHL.U32 R16, R3, 0x10, RZ ;  /* 0x0000001003107824 */ /* 0x000fe200078e00ff */
[----:B------:R-:W-:Y:S01]  /*1a80*/  UMOV UR6, 0xf39085f4 ;  /* 0xf39085f400067882 */ /* 0x000fe20000000000 */
[----:B------:R-:W-:Y:S01]  /*1a90*/  UMOV UR7, 0x3ffffffe ;  /* 0x3ffffffe00077882 */ /* 0x000fe20000000000 */
[----:B------:R-:W-:Y:S01]  /*1aa0*/  LOP3.LUT R0, R0, R9, RZ, 0x3c, !PT ;  /* 0x0000000900007212 */ /* 0x000fe200078e3cff */
[----:B------:R-:W0:Y:S04]  /*1ab0*/  LDCU.64 UR10, c[0x0][0x390] ;  /* 0x00007200ff0a77ac */ /* 0x000e280008000a00 */
[----:B------:R-:W-:-:S05]  /*1ac0*/  IMAD.SHL.U32 R7, R0, 0x2, RZ ;  /* 0x0000000200077824 */ /* 0x000fca00078e00ff */
[----:B------:R-:W-:-:S04]  /*1ad0*/  LOP3.LUT R7, R3, R16, R7, 0x96, !PT ;  /* 0x0000001003077212 */ /* 0x000fc800078e9607 */
[----:B------:R-:W-:Y:S01]  /*1ae0*/  LOP3.LUT R0, R7, R0, RZ, 0x3c, !PT ;  /* 0x0000000007007212 */ /* 0x000fe200078e3cff */
[----:B------:R-:W-:-:S03]  /*1af0*/  IMAD.MOV.U32 R7, RZ, RZ, 0x2f800000 ;  /* 0x2f800000ff077424 */ /* 0x000fc600078e00ff */
[----:B------:R-:W-:-:S04]  /*1b00*/  IADD3 R16, PT, PT, R23, 0x587c5, R0 ;  /* 0x000587c517107810 */ /* 0x000fc80007ffe000 */
[----:B------:R-:W-:-:S05]  /*1b10*/  I2FP.F32.U32 R16, R16 ;  /* 0x0000001000107245 */ /* 0x000fca0000201000 */
[----:B------:R-:W-:-:S04]  /*1b20*/  FFMA R19, R16, R7, 1.1641532182693481445e-10 ;  /* 0x2f00000010137423 */ /* 0x000fc80000000007 */
[----:B------:R-:W1:Y:S02]  /*1b30*/  F2F.F64.F32 R26, R19 ;  /* 0x00000013001a7310 */ /* 0x000e640000201800 */
[----:B-1----:R-:W-:-:S06]  /*1b40*/  DFMA R26, R26, UR6, RZ ;  /* 0x000000061a1a7c2b */ /* 0x002fcc00080000ff */
[----:B------:R-:W1:Y:S02]  /*1b50*/  F2I.U64.F64.TRUNC R16, R26 ;  /* 0x0000001a00107311 */ /* 0x000e64000030d800 */
[----:B-1----:R-:W-:-:S05]  /*1b60*/  IADD3 R16, P0, PT, R16, R12, RZ ;  /* 0x0000000c10107210 */ /* 0x002fca0007f1e0ff */
[----:B------:R-:W-:-:S05]  /*1b70*/  IMAD.X R17, R17, 0x1, R15, P0 ;  /* 0x0000000111117824 */ /* 0x000fca00000e060f */
[----:B------:R1:W2:Y:S01]  /*1b80*/  LDG.E.U8 R21, desc[UR8][R16.64] ;  /* 0x0000000810157981 */ /* 0x0002a2000c1e1100 */
[----:B------:R-:W-:Y:S01]  /*1b90*/  SHF.R.U32.HI R25, RZ, 0x2, R10 ;  /* 0x00000002ff197819 */ /* 0x000fe2000001160a */
[----:B------:R-:W-:Y:S02]  /*1ba0*/  IMAD.SHL.U32 R24, R0, 0x10, RZ ;  /* 0x0000001000187824 */ /* 0x000fe400078e00ff */
[----:B------:R-:W-:Y:S01]  /*1bb0*/  VIADD R19, R23, 0xb0f8a ;  /* 0x000b0f8a17137836 */ /* 0x000fe20000000000 */
[----:B------:R-:W-:-:S05]  /*1bc0*/  LOP3.LUT R25, R25, R10, RZ, 0x3c, !PT ;  /* 0x0000000a19197212 */ /* 0x000fca00078e3cff */
[----:B------:R-:W-:-:S05]  /*1bd0*/  IMAD.SHL.U32 R28, R25, 0x2, RZ ;  /* 0x00000002191c7824 */ /* 0x000fca00078e00ff */
[----:B------:R-:W-:-:S04]  /*1be0*/  LOP3.LUT R25, R25, R28, R24, 0x96, !PT ;  /* 0x0000001c19197212 */ /* 0x000fc800078e9618 */
[----:B------:R-:W-:-:S05]  /*1bf0*/  LOP3.LUT R24, R25, R0, RZ, 0x3c, !PT ;  /* 0x0000000019187212 */ /* 0x000fca00078e3cff */
[----:B------:R-:W-:-:S05]  /*1c00*/  IMAD.IADD R25, R24, 0x1, R19 ;  /* 0x0000000118197824 */ /* 0x000fca00078e0213 */
[----:B------:R-:W-:-:S05]  /*1c10*/  I2FP.F32.U32 R26, R25 ;  /* 0x00000019001a7245 */ /* 0x000fca0000201000 */
[----:B------:R-:W-:-:S04]  /*1c20*/  FFMA R25, R26, R7, 1.1641532182693481445e-10 ;  /* 0x2f0000001a197423 */ /* 0x000fc80000000007 */
[----:B------:R-:W3:Y:S02]  /*1c30*/  F2F.F64.F32 R26, R25 ;  /* 0x00000019001a7310 */ /* 0x000ee40000201800 */
[----:B---3--:R-:W-:Y:S01]  /*1c40*/  DFMA R26, R26, UR6, RZ ;  /* 0x000000061a1a7c2b */ /* 0x008fe200080000ff */
[----:B------:R-:W3:Y:S05]  /*1c50*/  LDCU.64 UR6, c[0x0][0x398] ;  /* 0x00007300ff0677ac */ /* 0x000eea0008000a00 */
[----:B-1----:R-:W1:Y:S02]  /*1c60*/  F2I.U64.F64.TRUNC R16, R26 ;  /* 0x0000001a00107311 */ /* 0x002e64000030d800 */
[----:B-1----:R-:W-:-:S05]  /*1c70*/  IADD3 R16, P0, PT, R16, R12, RZ ;  /* 0x0000000c10107210 */ /* 0x002fca0007f1e0ff */
[----:B------:R-:W-:Y:S01]  /*1c80*/  IMAD.X R17, R17, 0x1, R15, P0 ;  /* 0x0000000111117824 */ /* 0x000fe200000e060f */
[----:B--2---:R1:W-:Y:S05]  /*1c90*/  STG.E.U8 desc[UR8][R4.64], R21 ;  /* 0x0000001504007986 */ /* 0x0043ea000c101108 */
[----:B------:R-:W2:Y:S01]  /*1ca0*/  LDG.E.U8 R17, desc[UR8][R16.64] ;  /* 0x0000000810117981 */ /* 0x000ea2000c1e1100 */
[----:B---3--:R-:W-:Y:S01]  /*1cb0*/  UISETP.NE.U32.AND UP0, UPT, UR6, 0x1, UPT ;  /* 0x000000010600788c */ /* 0x008fe2000bf05070 */
[----:B------:R-:W-:Y:S01]  /*1cc0*/  IMAD.MOV.U32 R26, RZ, RZ, RZ ;  /* 0x000000ffff1a7224 */ /* 0x000fe200078e00ff */
[----:B------:R-:W-:Y:S02]  /*1cd0*/  UIADD3 UR4, UP1, UPT, UR4, 0x1, URZ ;  /* 0x0000000104047890 */ /* 0x000fe4000ff3e0ff */
[----:B------:R-:W-:-:S02]  /*1ce0*/  UISETP.NE.AND.EX UP0, UPT, UR7, URZ, UPT, UP0 ;  /* 0x000000ff0700728c */ /* 0x000fc4000bf05300 */
[----:B------:R-:W-:Y:S01]  /*1cf0*/  UIADD3.X UR5, UPT, UPT, URZ, UR5, URZ, UP1, !UPT ;  /* 0x00000005ff057290 */ /* 0x000fe20008ffe4ff */
[----:B-1----:R-:W-:Y:S01]  /*1d00*/  IMAD.MOV.U32 R21, RZ, RZ, 0x2 ;  /* 0x00000002ff157424 */ /* 0x002fe200078e00ff */
[----:B0-----:R-:W-:-:S04]  /*1d10*/  UISETP.NE.U32.AND UP1, UPT, UR4, UR10, UPT ;  /* 0x0000000a0400728c */ /* 0x001fc8000bf25070 */
[----:B------:R-:W-:Y:S01]  /*1d20*/  UISETP.NE.AND.EX UP1, UPT, UR5, UR11, UPT, UP1 ;  /* 0x0000000b0500728c */ /* 0x000fe2000bf25310 */
[----:B--2---:R0:W-:Y:S01]  /*1d30*/  STG.E.U8 desc[UR8][R4.64+0x1], R17 ;  /* 0x0000011104007986 */ /* 0x0041e2000c101108 */
[----:B------:R-:W-:Y:S09]  /*1d40*/  BRA.U !UP0, `(.L_x_16) ;  /* 0x0000000908307547 */ /* 0x000ff2000b800000 */
[----:B------:R-:W1:Y:S01]  /*1d50*/  LDC R9, c[0x0][0x39c] ;  /* 0x0000e700ff097b82 */ /* 0x000e620000000800 */
[----:B------:R-:W-:Y:S01]  /*1d60*/  IADD3 R20, P0, PT, R4, 0x5, RZ ;  /* 0x0000000504147810 */ /* 0x000fe20007f1e0ff */
[----:B------:R-:W-:Y:S02]  /*1d70*/  VIADD R23, R23, 0x161f14 ;  /* 0x00161f1417177836 */ /* 0x000fe40000000000 */
[----:B------:R-:W-:Y:S02]  /*1d80*/  IMAD.MOV.U32 R10, RZ, RZ, R6 ;  /* 0x000000ffff0a7224 */ /* 0x000fe400078e0006 */
[----:B------:R-:W-:-:S08]  /*1d90*/  IMAD.X R27, RZ, RZ, R5, P0 ;  /* 0x000000ffff1b7224 */ /* 0x000fd000000e0605 */
.L_x_17:
[----:B--2---:R-:W-:Y:S01]  /*1da0*/  SHF.R.U32.HI R16, RZ, 0x2, R11 ;  /* 0x00000002ff107819 */ /* 0x004fe2000001160b */
[----:B------:R-:W-:Y:S01]  /*1db0*/  UMOV UR6, 0x47ae147b ;  /* 0x47ae147b00067882 */ /* 0x000fe20000000000 */
[----:B------:R-:W-:Y:S02]  /*1dc0*/  UMOV UR7, 0x3f947ae1 ;  /* 0x3f947ae100077882 */ /* 0x000fe40000000000 */
[----:B------:R-:W-:Y:S01]  /*1dd0*/  LOP3.LUT R16, R16, R11, RZ, 0x3c, !PT ;  /* 0x0000000b10107212 */ /* 0x000fe200078e3cff */
[----:B------:R-:W-:-:S04]  /*1de0*/  IMAD.SHL.U32 R11, R24, 0x10, RZ ;  /* 0x00000010180b7824 */ /* 0x000fc800078e00ff */
[----:B0-----:R-:W-:-:S05]  /*1df0*/  IMAD.SHL.U32 R17, R16, 0x2, RZ ;  /* 0x0000000210117824 */ /* 0x001fca00078e00ff */
[----:B------:R-:W-:Y:S02]  /*1e00*/  LOP3.LUT R11, R24, R11, R17, 0x96, !PT ;  /* 0x0000000b180b7212 */ /* 0x000fe400078e9611 */
[----:B------:R-:W-:Y:S02]  /*1e10*/  SHF.R.U32.HI R17, RZ, 0x2, R8 ;  /* 0x00000002ff117819 */ /* 0x000fe40000011608 */
[----:B------:R-:W-:Y:S02]  /*1e20*/  LOP3.LUT R22, R11, R16, RZ, 0x3c, !PT ;  /* 0x000000100b167212 */ /* 0x000fe400078e3cff */
[----:B------:R-:W-:Y:S02]  /*1e30*/  LOP3.LUT R17, R17, R8, RZ, 0x3c, !PT ;  /* 0x0000000811117212 */ /* 0x000fe400078e3cff */
[----:B------:R-:W-:Y:S01]  /*1e40*/  IADD3 R11, PT, PT, R23, -0x587c5, R22 ;  /* 0xfffa783b170b7810 */ /* 0x000fe20007ffe016 */
[----:B------:R-:W-:-:S03]  /*1e50*/  IMAD.SHL.U32 R16, R22, 0x10, RZ ;  /* 0x0000001016107824 */ /* 0x000fc600078e00ff */
[----:B------:R-:W-:Y:S01]  /*1e60*/  I2FP.F32.U32 R8, R11 ;  /* 0x0000000b00087245 */ /* 0x000fe20000201000 */
[----:B------:R-:W-:-:S04]  /*1e70*/  IMAD.SHL.U32 R11, R17, 0x2, RZ ;  /* 0x00000002110b7824 */ /* 0x000fc800078e00ff */
[----:B------:R-:W-:Y:S01]  /*1e80*/  FFMA R8, R8, R7, 1.1641532182693481445e-10 ;  /* 0x2f00000008087423 */ /* 0x000fe20000000007 */
[----:B------:R-:W-:-:S03]  /*1e90*/  LOP3.LUT R11, R17, R11, R16, 0x96, !PT ;  /* 0x0000000b110b7212 */ /* 0x000fc600078e9610 */
[----:B------:R-:W0:Y:S01]  /*1ea0*/  F2F.F64.F32 R16, R8 ;  /* 0x0000000800107310 */ /* 0x000e220000201800 */
[----:B------:R-:W-:-:S05]  /*1eb0*/  LOP3.LUT R11, R11, R22, RZ, 0x3c, !PT ;  /* 0x000000160b0b7212 */ /* 0x000fca00078e3cff */
[----:B------:R-:W-:-:S05]  /*1ec0*/  IMAD.IADD R18, R11, 0x1, R23 ;  /* 0x000000010b127824 */ /* 0x000fca00078e0217 */
[----:B------:R-:W-:Y:S01]  /*1ed0*/  I2FP.F32.U32 R18, R18 ;  /* 0x0000001200127245 */ /* 0x000fe20000201000 */
[----:B0-----:R-:W-:-:S04]  /*1ee0*/  DSETP.GEU.AND P0, PT, R16, UR6, PT ;  /* 0x0000000610007e2a */ /* 0x001fc8000bf0e000 */
[----:B------:R-:W-:-:S04]  /*1ef0*/  FFMA R21, R18, R7, 1.1641532182693481445e-10 ;  /* 0x2f00000012157423 */ /* 0x000fc80000000007 */
[----:B------:R-:W0:Y:S06]  /*1f00*/  F2F.F64.F32 R18, R21 ;  /* 0x0000001500127310 */ /* 0x000e2c0000201800 */
[----:B------:R-:W-:Y:S01]  /*1f10*/  @!P0 IMAD.MOV.U32 R28, RZ, RZ, 0x79c842fa ;  /* 0x79c842faff1c8424 */ /* 0x000fe200078e00ff */
[----:B------:R-:W2:Y:S01]  /*1f20*/  @!P0 LDC.64 R16, c[0x4][0x40] ;  /* 0x01001000ff108b82 */ /* 0x000ea20000000a00 */
[----:B------:R-:W-:-:S06]  /*1f30*/  @!P0 IMAD.MOV.U32 R29, RZ, RZ, 0x400fffff ;  /* 0x400fffffff1d8424 */ /* 0x000fcc00078e00ff */
[----:B0-----:R-:W-:-:S10]  /*1f40*/  @!P0 DFMA R28, R18, R28, RZ ;  /* 0x0000001c121c822b */ /* 0x001fd400000000ff */
[----:B------:R-:W2:Y:S02]  /*1f50*/  @!P0 F2I.U64.F64.TRUNC R28, R28 ;  /* 0x0000001c001c8311 */ /* 0x000ea4000030d800 */
[----:B--2---:R-:W-:-:S05]  /*1f60*/  @!P0 IADD3 R28, P1, PT, R28, R16, RZ ;  /* 0x000000101c1c8210 */ /* 0x004fca0007f3e0ff */
[----:B------:R-:W-:-:S05]  /*1f70*/  @!P0 IMAD.X R29, R29, 0x1, R17, P1 ;  /* 0x000000011d1d8824 */ /* 0x000fca00008e0611 */
[----:B------:R-:W2:Y:S01]  /*1f80*/  @!P0 LDG.E.U8.CONSTANT R25, desc[UR8][R28.64] ;  /* 0x000000081c198981 */ /* 0x000ea2000c1e9100 */
[----:B------:R-:W-:Y:S02]  /*1f90*/  @P0 IMAD.MOV.U32 R16, RZ, RZ, -0xc6f7a0c ;  /* 0xf39085f4ff100424 */ /* 0x000fe400078e00ff */
[----:B------:R-:W-:-:S06]  /*1fa0*/  @P0 IMAD.MOV.U32 R17, RZ, RZ, 0x3ffffffe ;  /* 0x3ffffffeff110424 */ /* 0x000fcc00078e00ff */
[----:B------:R-:W-:-:S06]  /*1fb0*/  @P0 DFMA R18, R18, R16, RZ ;  /* 0x000000101212022b */ /* 0x000fcc00000000ff */
[----:B------:R-:W0:Y:S02]  /*1fc0*/  @P0 F2I.U64.F64.TRUNC R16, R18 ;  /* 0x0000001200100311 */ /* 0x000e24000030d800 */
[----:B0-----:R-:W-:-:S05]  /*1fd0*/  @P0 IADD3 R16, P1, PT, R16, R4, RZ ;  /* 0x0000000410100210 */ /* 0x001fca0007f3e0ff */
[----:B------:R-:W-:Y:S01]  /*1fe0*/  @P0 IMAD.X R17, R17, 0x1, R5, P1 ;  /* 0x0000000111110824 */ /* 0x000fe200008e0605 */
[----:B------:R-:W-:-:S04]  /*1ff0*/  SHF.R.U32.HI R8, RZ, 0x2, R3 ;  /* 0x00000002ff087819 */ /* 0x000fc80000011603 */
[----:B------:R-:W-:Y:S01]  /*2000*/  LOP3.LUT R8, R8, R3, RZ, 0x3c, !PT ;  /* 0x0000000308087212 */ /* 0x000fe200078e3cff */
[----:B------:R-:W-:-:S04]  /*2010*/  IMAD.SHL.U32 R26, R11, 0x10, RZ ;  /* 0x000000100b1a7824 */ /* 0x000fc800078e00ff */
[----:B------:R-:W-:Y:S01]  /*2020*/  IMAD.SHL.U32 R3, R8, 0x2, RZ ;  /* 0x0000000208037824 */ /* 0x000fe200078e00ff */
[----:B------:R-:W-:-:S04]  /*2030*/  SHF.R.U32.HI R21, RZ, 0x2, R0 ;  /* 0x00000002ff157819 */ /* 0x000fc80000011600 */
[----:B------:R-:W-:Y:S02]  /*2040*/  LOP3.LUT R8, R8, R3, R26, 0x96, !PT ;  /* 0x0000000308087212 */ /* 0x000fe400078e961a */
[----:B------:R-:W-:Y:S02]  /*2050*/  LOP3.LUT R21, R21, R0, RZ, 0x3c, !PT ;  /* 0x0000000015157212 */ /* 0x000fe400078e3cff */
[----:B------:R-:W-:-:S03]  /*2060*/  LOP3.LUT R8, R8, R11, RZ, 0x3c, !PT ;  /* 0x0000000b08087212 */ /* 0x000fc600078e3cff */
[----:B------:R-:W-:Y:S02]  /*2070*/  IMAD.SHL.U32 R0, R21, 0x2, RZ ;  /* 0x0000000215007824 */ /* 0x000fe400078e00ff */
[----:B------:R-:W-:-:S05]  /*2080*/  IMAD.SHL.U32 R3, R8, 0x10, RZ ;  /* 0x0000001008037824 */ /* 0x000fca00078e00ff */
[----:B------:R-:W-:-:S04]  /*2090*/  LOP3.LUT R0, R8, R3, R0, 0x96, !PT ;  /* 0x0000000308007212 */ /* 0x000fc800078e9600 */
[----:B------:R-:W-:-:S04]  /*20a0*/  LOP3.LUT R3, R0, R21, RZ, 0x3c, !PT ;  /* 0x0000001500037212 */ /* 0x000fc800078e3cff */
[----:B------:R-:W-:-:S04]  /*20b0*/  IADD3 R0, PT, PT, R23, 0xb0f8a, R3 ;  /* 0x000b0f8a17007810 */ /* 0x000fc80007ffe003 */
[----:B------:R-:W-:Y:S01]  /*20c0*/  I2FP.F32.U32 R0, R0 ;  /* 0x0000000000007245 */ /* 0x000fe20000201000 */
[----:B------:R0:W2:Y:S04]  /*20d0*/  @P0 LDG.E.U8 R25, desc[UR8][R16.64] ;  /* 0x0000000810190981 */ /* 0x0000a8000c1e1100 */
[----:B0-----:R-:W-:Y:S01]  /*20e0*/  FFMA R16, R0, R7, 1.1641532182693481445e-10 ;  /* 0x2f00000000107423 */ /* 0x001fe20000000007 */
[----:B------:R-:W-:-:S04]  /*20f0*/  IADD3 R0, PT, PT, R23, 0x587c5, R8 ;  /* 0x000587c517007810 */ /* 0x000fc80007ffe008 */
[----:B------:R-:W-:Y:S01]  /*2100*/  I2FP.F32.U32 R0, R0 ;  /* 0x0000000000007245 */ /* 0x000fe20000201000 */
[----:B------:R-:W0:Y:S04]  /*2110*/  F2F.F64.F32 R16, R16 ;  /* 0x0000001000107310 */ /* 0x000e280000201800 */
[----:B------:R-:W-:-:S06]  /*2120*/  FFMA R18, R0, R7, 1.1641532182693481445e-10 ;  /* 0x2f00000000127423 */ /* 0x000fcc0000000007 */
[----:B------:R-:W3:Y:S01]  /*2130*/  F2F.F64.F32 R18, R18 ;  /* 0x0000001200127310 */ /* 0x000ee20000201800 */
[----:B0-----:R-:W-:Y:S01]  /*2140*/  DSETP.GEU.AND P0, PT, R16, UR6, PT ;  /* 0x0000000610007e2a */ /* 0x001fe2000bf0e000 */
[----:B------:R-:W-:Y:S01]  /*2150*/  SHF.R.U32.HI R17, RZ, 0x2, R24 ;  /* 0x00000002ff117819 */ /* 0x000fe20000011618 */
[----:B------:R-:W-:-:S03]  /*2160*/  IMAD.MOV.U32 R16, RZ, RZ, -0x431bde8 ;  /* 0xfbce4218ff107424 */ /* 0x000fc600078e00ff */
[----:B------:R-:W-:Y:S01]  /*2170*/  LOP3.LUT R24, R17, R24, RZ, 0x3c, !PT ;  /* 0x0000001811187212 */ /* 0x000fe200078e3cff */
[----:B------:R-:W-:-:S04]  /*2180*/  IMAD.MOV.U32 R17, RZ, RZ, 0x40577fff ;  /* 0x40577fffff117424 */ /* 0x000fc800078e00ff */
[----:B------:R-:W-:Y:S02]  /*2190*/  IMAD.SHL.U32 R21, R24, 0x2, RZ ;  /* 0x0000000218157824 */ /* 0x000fe400078e00ff */
[----:B---3--:R-:W-:Y:S02]  /*21a0*/  DFMA R28, R18, R16, 33 ;  /* 0x40408000121c742b */ /* 0x008fe40000000010 */
[----:B------:R-:W-:-:S05]  /*21b0*/  @P0 IMAD.SHL.U32 R0, R3, 0x10, RZ ;  /* 0x0000001003000824 */ /* 0x000fca00078e00ff */
[----:B------:R-:W-:-:S04]  /*21c0*/  @P0 LOP3.LUT R0, R24, R21, R0, 0x96, !PT ;  /* 0x0000001518000212 */ /* 0x000fc800078e9600 */
[----:B------:R-:W-:-:S04]  /*21d0*/  @P0 LOP3.LUT R0, R0, R3, RZ, 0x3c, !PT ;  /* 0x0000000300000212 */ /* 0x000fc800078e3cff */
[----:B------:R-:W-:-:S04]  /*21e0*/  @P0 IADD3 R16, PT, PT, R23, 0x10974f, R0 ;  /* 0x0010974f17100810 */ /* 0x000fc80007ffe000 */
[----:B------:R-:W-:Y:S02]  /*21f0*/  @P0 I2FP.F32.U32 R26, R16 ;  /* 0x00000010001a0245 */ /* 0x000fe40000201000 */
[----:B------:R-:W0:Y:S03]  /*2200*/  F2I.U64.F64.TRUNC R16, R28 ;  /* 0x0000001c00107311 */ /* 0x000e26000030d800 */
[----:B------:R-:W-:-:S05]  /*2210*/  @P0 FFMA R26, R26, R7, 1.1641532182693481445e-10 ;  /* 0x2f0000001a1a0423 */ /* 0x000fca0000000007 */
[----:B------:R3:W4:Y:S01]  /*2220*/  @P0 F2F.F64.F32 R18, R26 ;  /* 0x0000001a00120310 */ /* 0x0007220000201800 */
[----:B0-----:R-:W-:Y:S02]  /*2230*/  @P0 IMAD.MOV.U32 R17, RZ, RZ, 0x3ffffffe ;  /* 0x3ffffffeff110424 */ /* 0x001fe400078e00ff */
[----:B---3--:R-:W-:Y:S02]  /*2240*/  IMAD.MOV.U32 R26, RZ, RZ, R16 ;  /* 0x000000ffff1a7224 */ /* 0x008fe400078e0010 */
[----:B------:R-:W-:-:S06]  /*2250*/  @P0 IMAD.MOV.U32 R16, RZ, RZ, -0xc6f7a0c ;  /* 0xf39085f4ff100424 */ /* 0x000fcc00078e00ff */
[----:B----4-:R-:W-:-:S10]  /*2260*/  @P0 DFMA R16, R18, R16, RZ ;  /* 0x000000101210022b */ /* 0x010fd400000000ff */
[----:B------:R-:W0:Y:S02]  /*2270*/  @P0 F2I.U64.F64.TRUNC R16, R16 ;  /* 0x0000001000100311 */ /* 0x000e24000030d800 */
[----:B0-----:R-:W-:Y:S01]  /*2280*/  @P0 IADD3 R18, P1, PT, R16, R4, RZ ;  /* 0x0000000410120210 */ /* 0x001fe20007f3e0ff */
[----:B------:R-:W-:-:S04]  /*2290*/  IMAD.MOV.U32 R16, RZ, RZ, R20 ;  /* 0x000000ffff107224 */ /* 0x000fc800078e0014 */
[----:B------:R-:W-:Y:S02]  /*22a0*/  @P0 IMAD.X R19, R17, 0x1, R5, P1 ;  /* 0x0000000111130824 */ /* 0x000fe400008e0605 */
[----:B------:R-:W-:-:S05]  /*22b0*/  IMAD.MOV.U32 R17, RZ, RZ, R27 ;  /* 0x000000ffff117224 */ /* 0x000fca00078e001b */
[----:B------:R-:W-:Y:S04]  /*22c0*/  STG.E.U8 desc[UR8][R16.64+-0x2], R26 ;  /* 0xfffffe1a10007986 */ /* 0x000fe8000c101108 */
[----:B--2---:R0:W-:Y:S04]  /*22d0*/  STG.E.U8 desc[UR8][R16.64+-0x3], R25 ;  /* 0xfffffd1910007986 */ /* 0x0041e8000c101108 */
[----:B0-----:R0:W2:Y:S01]  /*22e0*/  @P0 LDG.E.U8 R25, desc[UR8][R18.64] ;  /* 0x0000000812190981 */ /* 0x0010a2000c1e1100 */
[----:B------:R-:W-:Y:S02]  /*22f0*/  @!P0 IMAD.SHL.U32 R20, R3, 0x10, RZ ;  /* 0x0000001003148824 */ /* 0x000fe400078e00ff */
[----:B------:R-:W-:-:S02]  /*2300*/  @!P0 IMAD.MOV.U32 R28, RZ, RZ, 0x79c842fa ;  /* 0x79c842faff1c8424 */ /* 0x000fc400078e00ff */
[----:B------:R-:W-:Y:S01]  /*2310*/  @!P0 IMAD.MOV.U32 R29, RZ, RZ, 0x400fffff ;  /* 0x400fffffff1d8424 */ /* 0x000fe200078e00ff */
[----:B------:R-:W-:-:S04]  /*2320*/  @!P0 LOP3.LUT R20, R24, R21, R20, 0x96, !PT ;  /* 0x0000001518148212 */ /* 0x000fc800078e9614 */
[----:B------:R-:W-:-:S04]  /*2330*/  @!P0 LOP3.LUT R0, R20, R3, RZ, 0x3c, !PT ;  /* 0x0000000314008212 */ /* 0x000fc800078e3cff */
[----:B------:R-:W-:-:S04]  /*2340*/  @!P0 IADD3 R20, PT, PT, R23, 0x10974f, R0 ;  /* 0x0010974f17148810 */ /* 0x000fc80007ffe000 */
[----:B------:R-:W-:-:S05]  /*2350*/  @!P0 I2FP.F32.U32 R20, R20 ;  /* 0x0000001400148245 */ /* 0x000fca0000201000 */
[----:B------:R-:W-:Y:S02]  /*2360*/  @!P0 FFMA R24, R20, R7, 1.1641532182693481445e-10 ;  /* 0x2f00000014188423 */ /* 0x000fe40000000007 */
[----:B------:R-:W3:Y:S02]  /*2370*/  @!P0 LDC.64 R20, c[0x4][0x40] ;  /* 0x01001000ff148b82 */ /* 0x000ee40000000a00 */
[----:B------:R-:W4:Y:S02]  /*2380*/  @!P0 F2F.F64.F32 R18, R24 ;  /* 0x0000001800128310 */ /* 0x000f240000201800 */
[----:B----4-:R-:W-:-:S06]  /*2390*/  @!P0 DFMA R28, R18, R28, RZ ;  /* 0x0000001c121c822b */ /* 0x010fcc00000000ff */
[----:B------:R-:W3:Y:S02]  /*23a0*/  @!P0 F2I.U64.F64.TRUNC R18, R28 ;  /* 0x0000001c00128311 */ /* 0x000ee4000030d800 */
[----:B---3--:R-:W-:-:S05]  /*23b0*/  @!P0 IADD3 R20, P1, PT, R18, R20, RZ ;  /* 0x0000001412148210 */ /* 0x008fca0007f3e0ff */
[----:B------:R-:W-:Y:S01]  /*23c0*/  @!P0 IMAD.X R21, R19, 0x1, R21, P1 ;  /* 0x0000000113158824 */ /* 0x000fe200008e0615 */
[----:B0-----:R-:W-:-:S04]  /*23d0*/  SHF.R.U32.HI R19, RZ, 0x2, R22 ;  /* 0x00000002ff137819 */ /* 0x001fc80000011616 */
[----:B------:R-:W-:Y:S01]  /*23e0*/  LOP3.LUT R19, R19, R22, RZ, 0x3c, !PT ;  /* 0x0000001613137212 */ /* 0x000fe200078e3cff */
[----:B------:R0:W2:Y:S04]  /*23f0*/  @!P0 LDG.E.U8.CONSTANT R25, desc[UR8][R20.64] ;  /* 0x0000000814198981 */ /* 0x0000a8000c1e9100 */
[----:B------:R-:W-:Y:S01]  /*2400*/  IMAD.SHL.U32 R22, R19, 0x2, RZ ;  /* 0x0000000213167824 */ /* 0x000fe200078e00ff */
[----:B------:R-:W-:Y:S01]  /*2410*/  IADD3 R10, P0, PT, R10, -0x2, RZ ;  /* 0xfffffffe0a0a7810 */ /* 0x000fe20007f1e0ff */
[----:B------:R-:W-:-:S03]  /*2420*/  IMAD.SHL.U32 R18, R0, 0x10, RZ ;  /* 0x0000001000127824 */ /* 0x000fc600078e00ff */
[----:B-1----:R-:W-:Y:S02]  /*2430*/  IADD3.X R9, PT, PT, R9, -0x1, RZ, P0, !PT ;  /* 0xffffffff09097810 */ /* 0x002fe400007fe4ff */
[----:B------:R-:W-:Y:S02]  /*2440*/  LOP3.LUT R19, R19, R22, R18, 0x96, !PT ;  /* 0x0000001613137212 */ /* 0x000fe400078e9612 */
[----:B------:R-:W-:Y:S02]  /*2450*/  ISETP.NE.U32.AND P0, PT, R10, RZ, PT ;  /* 0x000000ff0a00720c */ /* 0x000fe40003f05070 */
[----:B------:R-:W-:Y:S01]  /*2460*/  LOP3.LUT R24, R19, R0, RZ, 0x3c, !PT ;  /* 0x0000000013187212 */ /* 0x000fe200078e3cff */
[----:B------:R-:W-:Y:S01]  /*2470*/  IMAD.MOV.U32 R19, RZ, RZ, 0x40577fff ;  /* 0x40577fffff137424 */ /* 0x000fe200078e00ff */
[----:B------:R-:W-:Y:S02]  /*2480*/  ISETP.NE.AND.EX P0, PT, R9, RZ, PT, P0 ;  /* 0x000000ff0900720c */ /* 0x000fe40003f05300 */
[C---:B------:R-:W-:Y:S01]  /*2490*/  IADD3 R18, PT, PT, R23.reuse, 0x161f14, R24 ;  /* 0x00161f1417127810 */ /* 0x040fe20007ffe018 */
[----:B------:R-:W-:Y:S01]  /*24a0*/  VIADD R23, R23, 0x212e9e ;  /* 0x00212e9e17177836 */ /* 0x000fe20000000000 */
[----:B0-----:R-:W-:-:S02]  /*24b0*/  IADD3 R20, P1, PT, R16, 0x4, RZ ;  /* 0x0000000410147810 */ /* 0x001fc40007f3e0ff */
[----:B------:R-:W-:-:S05]  /*24c0*/  I2FP.F32.U32 R18, R18 ;  /* 0x0000001200127245 */ /* 0x000fca0000201000 */
[----:B------:R-:W-:Y:S01]  /*24d0*/  FFMA R26, R18, R7, 1.1641532182693481445e-10 ;  /* 0x2f000000121a7423 */ /* 0x000fe20000000007 */
[----:B------:R-:W-:-:S05]  /*24e0*/  IMAD.MOV.U32 R18, RZ, RZ, -0x431bde8 ;  /* 0xfbce4218ff127424 */ /* 0x000fca00078e00ff */
[----:B------:R-:W0:Y:S02]  /*24f0*/  F2F.F64.F32 R26, R26 ;  /* 0x0000001a001a7310 */ /* 0x000e240000201800 */
[----:B0-----:R-:W-:Y:S01]  /*2500*/  DFMA R18, R26, R18, 33 ;  /* 0x404080001a12742b */ /* 0x001fe20000000012 */
[----:B------:R-:W-:-:S09]  /*2510*/  IMAD.X R27, RZ, RZ, R17, P1 ;  /* 0x000000ffff1b7224 */ /* 0x000fd200008e0611 */
[----:B------:R-:W0:Y:S02]  /*2520*/  F2I.U64.F64.TRUNC R18, R18 ;  /* 0x0000001200127311 */ /* 0x000e24000030d800 */
[----:B0-----:R-:W-:Y:S01]  /*2530*/  IMAD.MOV.U32 R21, RZ, RZ, R18 ;  /* 0x000000ffff157224 */ /* 0x001fe200078e0012 */
[----:B--2---:R2:W-:Y:S04]  /*2540*/  STG.E.U8 desc[UR8][R16.64+-0x1], R25 ;  /* 0xffffff1910007986 */ /* 0x0045e8000c101108 */
[----:B------:R2:W-:Y:S01]  /*2550*/  STG.E.U8 desc[UR8][R16.64], R21 ;  /* 0x0000001510007986 */ /* 0x0005e2000c101108 */
[----:B------:R-:W-:Y:S05]  /*2560*/  @P0 BRA `(.L_x_17) ;  /* 0xfffffff8000c0947 */ /* 0x000fea000383ffff */
[----:B--2---:R-:W0:Y:S01]  /*2570*/  LDC R17, c[0x0][0x39c] ;  /* 0x0000e700ff117b82 */ /* 0x004e220000000800 */
[----:B------:R-:W-:Y:S01]  /*2580*/  VIADD R23, R23, 0xfff4f076 ;  /* 0xfff4f07617177836 */ /* 0x000fe20000000000 */
[----:B------:R-:W-:Y:S01]  /*2590*/  LEA R21, P0, R6, 0x2, 0x1 ;  /* 0x0000000206157811 */ /* 0x000fe200078008ff */
[----:B------:R-:W-:Y:S02]  /*25a0*/  IMAD.MOV.U32 R22, RZ, RZ, R0 ;  /* 0x000000ffff167224 */ /* 0x000fe400078e0000 */
[----:B------:R-:W-:Y:S02]  /*25b0*/  IMAD.MOV.U32 R18, RZ, RZ, R24 ;  /* 0x000000ffff127224 */ /* 0x000fe400078e0018 */
[----:B------:R-:W-:Y:S02]  /*25c0*/  IMAD.MOV.U32 R20, RZ, RZ, R3 ;  /* 0x000000ffff147224 */ /* 0x000fe400078e0003 */
[----:B------:R-:W-:Y:S02]  /*25d0*/  IMAD.MOV.U32 R9, RZ, RZ, R11 ;  /* 0x000000ffff097224 */ /* 0x000fe400078e000b */
[----:B------:R-:W-:-:S02]  /*25e0*/  IMAD.MOV.U32 R10, RZ, RZ, R8 ;  /* 0x000000ffff0a7224 */ /* 0x000fc400078e0008 */
[----:B------:R-:W-:Y:S01]  /*25f0*/  IMAD.MOV.U32 R19, RZ, RZ, R23 ;  /* 0x000000ffff137224 */ /* 0x000fe200078e0017 */
[----:B0-----:R-:W-:-:S07]  /*2600*/  LEA.HI.X R26, R6, RZ, R17, 0x1, P0 ;  /* 0x000000ff061a7211 */ /* 0x001fce00000f0c11 */
.L_x_16:
[----:B------:R-:W1:Y:S02]  /*2610*/  LDCU UR6, c[0x0][0x398] ;  /* 0x00007300ff0677ac */ /* 0x000e640008000800 */
[----:B-1----:R-:W-:-:S09]  /*2620*/  ULOP3.LUT UP0, URZ, UR6, 0x1, URZ, 0xc0, !UPT ;  /* 0x0000000106ff7892 */ /* 0x002fd2000f80c0ff */
[----:B------:R-:W-:Y:S05]  /*2630*/  BRA.U !UP0, `(.L_x_18) ;  /* 0x0000000508087547 */ /* 0x000fea000b800000 */
[----:B------:R-:W-:Y:S01]  /*2640*/  SHF.R.U32.HI R10, RZ, 0x2, R11 ;  /* 0x00000002ff0a7819 */ /* 0x000fe2000001160b */
[----:B------:R-:W-:Y:S01]  /*2650*/  IMAD.SHL.U32 R9, R24, 0x10, RZ ;  /* 0x0000001018097824 */ /* 0x000fe200078e00ff */
[----:B------:R-:W-:Y:S01]  /*2660*/  UMOV UR6, 0x47ae147b ;  /* 0x47ae147b00067882 */ /* 0x000fe20000000000 */
[----:B------:R-:W-:Y:S01]  /*2670*/  UMOV UR7, 0x3f947ae1 ;  /* 0x3f947ae100077882 */ /* 0x000fe20000000000 */
[----:B------:R-:W-:Y:S02]  /*2680*/  LOP3.LUT R10, R10, R11, RZ, 0x3c, !PT ;  /* 0x0000000b0a0a7212 */ /* 0x000fe400078e3cff */
[----:B0-----:R-:W-:-:S03]  /*2690*/  SHF.R.U32.HI R17, RZ, 0x2, R8 ;  /* 0x00000002ff117819 */ /* 0x001fc60000011608 */
[----:B------:R-:W-:Y:S01]  /*26a0*/  IMAD.SHL.U32 R11, R10, 0x2, RZ ;  /* 0x000000020a0b7824 */ /* 0x000fe200078e00ff */
[----:B------:R-:W-:-:S04]  /*26b0*/  LOP3.LUT R17, R17, R8, RZ, 0x3c, !PT ;  /* 0x0000000811117212 */ /* 0x000fc800078e3cff */
[----:B------:R-:W-:Y:S01]  /*26c0*/  LOP3.LUT R9, R24, R9, R11, 0x96, !PT ;  /* 0x0000000918097212 */ /* 0x000fe200078e960b */
[----:B------:R-:W-:-:S03]  /*26d0*/  IMAD.SHL.U32 R16, R17, 0x2, RZ ;  /* 0x0000000211107824 */ /* 0x000fc600078e00ff */
[----:B------:R-:W-:-:S04]  /*26e0*/  LOP3.LUT R20, R9, R10, RZ, 0x3c, !PT ;  /* 0x0000000a09147212 */ /* 0x000fc800078e3cff */
[----:B------:R-:W-:-:S04]  /*26f0*/  IADD3 R9, PT, PT, R19, 0x587c5, R20 ;  /* 0x000587c513097810 */ /* 0x000fc80007ffe014 */
[----:B------:R-:W-:-:S05]  /*2700*/  I2FP.F32.U32 R10, R9 ;  /* 0x00000009000a7245 */ /* 0x000fca0000201000 */
[----:B------:R-:W-:-:S06]  /*2710*/  FFMA R10, R10, R7, 1.1641532182693481445e-10 ;  /* 0x2f0000000a0a7423 */ /* 0x000fcc0000000007 */
[----:B------:R-:W0:Y:S02]  /*2720*/  F2F.F64.F32 R10, R10 ;  /* 0x0000000a000a7310 */ /* 0x000e240000201800 */
[----:B0-----:R-:W-:-:S14]  /*2730*/  DSETP.GEU.AND P0, PT, R10, UR6, PT ;  /* 0x000000060a007e2a */ /* 0x001fdc000bf0e000 */
[----:B------:R-:W-:-:S05]  /*2740*/  @P0 IMAD.SHL.U32 R8, R20, 0x10, RZ ;  /* 0x0000001014080824 */ /* 0x000fca00078e00ff */
[----:B------:R-:W-:-:S04]  /*2750*/  @P0 LOP3.LUT R9, R17, R16, R8, 0x96, !PT ;  /* 0x0000001011090212 */ /* 0x000fc800078e9608 */
[----:B------:R-:W-:Y:S01]  /*2760*/  @P0 LOP3.LUT R22, R9, R20, RZ, 0x3c, !PT ;  /* 0x0000001409160212 */ /* 0x000fe200078e3cff */
[----:B------:R-:W-:-:S03]  /*2770*/  @P0 IMAD.MOV.U32 R9, RZ, RZ, 0x3ffffffe ;  /* 0x3ffffffeff090424 */ /* 0x000fc600078e00ff */
[----:B------:R-:W-:-:S04]  /*2780*/  @P0 IADD3 R8, PT, PT, R19, 0xb0f8a, R22 ;  /* 0x000b0f8a13080810 */ /* 0x000fc80007ffe016 */
[----:B------:R-:W-:-:S05]  /*2790*/  @P0 I2FP.F32.U32 R8, R8 ;  /* 0x0000000800080245 */ /* 0x000fca0000201000 */
[----:B------:R-:W-:Y:S01]  /*27a0*/  @P0 FFMA R10, R8, R7, 1.1641532182693481445e-10 ;  /* 0x2f000000080a0423 */ /* 0x000fe20000000007 */
[----:B------:R-:W-:-:S05]  /*27b0*/  @P0 IMAD.MOV.U32 R8, RZ, RZ, -0xc6f7a0c ;  /* 0xf39085f4ff080424 */ /* 0x000fca00078e00ff */
[----:B------:R-:W0:Y:S02]  /*27c0*/  @P0 F2F.F64.F32 R10, R10 ;  /* 0x0000000a000a0310 */ /* 0x000e240000201800 */
[----:B0-----:R-:W-:-:S10]  /*27d0*/  @P0 DFMA R8, R10, R8, RZ ;  /* 0x000000080a08022b */ /* 0x001fd400000000ff */
[----:B------:R-:W0:Y:S02]  /*27e0*/  @P0 F2I.U64.F64.TRUNC R8, R8 ;  /* 0x0000000800080311 */ /* 0x000e24000030d800 */
[----:B0-----:R-:W-:-:S05]  /*27f0*/  @P0 IADD3 R28, P1, PT, R8, R4, RZ ;  /* 0x00000004081c0210 */ /* 0x001fca0007f3e0ff */
[----:B------:R-:W-:Y:S02]  /*2800*/  @P0 IMAD.X R29, R9, 0x1, R5, P1 ;  /* 0x00000001091d0824 */ /* 0x000fe400008e0605 */
[----:B------:R-:W-:Y:S01]  /*2810*/  @!P0 IMAD.SHL.U32 R11, R20, 0x10, RZ ;  /* 0x00000010140b8824 */ /* 0x000fe200078e00ff */
[----:B------:R-:W0:Y:S02]  /*2820*/  @!P0 LDC.64 R8, c[0x4][0x40] ;  /* 0x01001000ff088b82 */ /* 0x000e240000000a00 */
[----:B------:R1:W2:Y:S02]  /*2830*/  @P0 LDG.E.U8 R25, desc[UR8][R28.64] ;  /* 0x000000081c190981 */ /* 0x0002a4000c1e1100 */
[----:B------:R-:W-:-:S04]  /*2840*/  @!P0 LOP3.LUT R11, R17, R16, R11, 0x96, !PT ;  /* 0x00000010110b8212 */ /* 0x000fc800078e960b */
[----:B------:R-:W-:-:S04]  /*2850*/  @!P0 LOP3.LUT R22, R11, R20, RZ, 0x3c, !PT ;  /* 0x000000140b168212 */ /* 0x000fc800078e3cff */
[----:B------:R-:W-:-:S04]  /*2860*/  @!P0 IADD3 R11, PT, PT, R19, 0xb0f8a, R22 ;  /* 0x000b0f8a130b8810 */ /* 0x000fc80007ffe016 */
[----:B------:R-:W-:Y:S01]  /*2870*/  @!P0 I2FP.F32.U32 R10, R11 ;  /* 0x0000000b000a8245 */ /* 0x000fe20000201000 */
[----:B------:R-:W-:-:S04]  /*2880*/  @!P0 IMAD.MOV.U32 R11, RZ, RZ, 0x400fffff ;  /* 0x400fffffff0b8424 */ /* 0x000fc800078e00ff */
[----:B------:R-:W-:Y:S01]  /*2890*/  @!P0 FFMA R18, R10, R7, 1.1641532182693481445e-10 ;  /* 0x2f0000000a128423 */ /* 0x000fe20000000007 */
[----:B------:R-:W-:-:S03]  /*28a0*/  @!P0 IMAD.MOV.U32 R10, RZ, RZ, 0x79c842fa ;  /* 0x79c842faff0a8424 */ /* 0x000fc600078e00ff */
[----:B------:R-:W3:Y:S03]  /*28b0*/  @!P0 F2F.F64.F32 R16, R18 ;  /* 0x0000001200108310 */ /* 0x000ee60000201800 */
[----:B---3--:R-:W-:-:S10]  /*28c0*/  @!P0 DFMA R10, R16, R10, RZ ;  /* 0x0000000a100a822b */ /* 0x008fd400000000ff */
[----:B------:R-:W0:Y:S02]  /*28d0*/  @!P0 F2I.U64.F64.TRUNC R10, R10 ;  /* 0x0000000a000a8311 */ /* 0x000e24000030d800 */
[----:B0-----:R-:W-:-:S05]  /*28e0*/  @!P0 IADD3 R8, P1, PT, R10, R8, RZ ;  /* 0x000000080a088210 */ /* 0x001fca0007f3e0ff */
[----:B------:R-:W-:Y:S01]  /*28f0*/  @!P0 IMAD.X R9, R11, 0x1, R9, P1 ;  /* 0x000000010b098824 */ /* 0x000fe200008e0609 */
[----:B------:R-:W-:-:S04]  /*2900*/  SHF.R.U32.HI R16, RZ, 0x2, R3 ;  /* 0x00000002ff107819 */ /* 0x000fc80000011603 */
[----:B------:R0:W2:Y:S01]  /*2910*/  @!P0 LDG.E.U8.CONSTANT R25, desc[UR8][R8.64] ;  /* 0x0000000808198981 */ /* 0x0000a2000c1e9100 */
[----:B------:R-:W-:Y:S01]  /*2920*/  LOP3.LUT R16, R16, R3, RZ, 0x3c, !PT ;  /* 0x0000000310107212 */ /* 0x000fe200078e3cff */
[----:B------:R-:W-:Y:S01]  /*2930*/  IMAD.SHL.U32 R3, R22, 0x10, RZ ;  /* 0x0000001016037824 */ /* 0x000fe200078e00ff */
[----:B-1----:R-:W-:Y:S01]  /*2940*/  IADD3 R28, P0, PT, R4, R21, RZ ;  /* 0x00000015041c7210 */ /* 0x002fe20007f1e0ff */
[----:B------:R-:W-:Y:S02]  /*2950*/  VIADD R23, R19, 0x10974f ;  /* 0x0010974f13177836 */ /* 0x000fe40000000000 */
[C---:B------:R-:W-:Y:S02]  /*2960*/  IMAD.SHL.U32 R17, R16.reuse, 0x2, RZ ;  /* 0x0000000210117824 */ /* 0x040fe400078e00ff */
[----:B------:R-:W-:Y:S02]  /*2970*/  IMAD.X R29, R5, 0x1, R26, P0 ;  /* 0x00000001051d7824 */ /* 0x000fe400000e061a */
[----:B0-----:R-:W-:Y:S01]  /*2980*/  IMAD.MOV.U32 R8, RZ, RZ, -0x431bde8 ;  /* 0xfbce4218ff087424 */ /* 0x001fe200078e00ff */
[----:B------:R-:W-:Y:S01]  /*2990*/  LOP3.LUT R3, R16, R17, R3, 0x96, !PT ;  /* 0x0000001110037212 */ /* 0x000fe200078e9603 */
[----:B------:R-:W-:-:S03]  /*29a0*/  IMAD.MOV.U32 R9, RZ, RZ, 0x40577fff ;  /* 0x40577fffff097424 */ /* 0x000fc600078e00ff */
[----:B------:R-:W-:-:S05]  /*29b0*/  LOP3.LUT R18, R3, R22, RZ, 0x3c, !PT ;  /* 0x0000001603127212 */ /* 0x000fca00078e3cff */
[----:B------:R-:W-:-:S05]  /*29c0*/  IMAD.IADD R3, R18, 0x1, R23 ;  /* 0x0000000112037824 */ /* 0x000fca00078e0217 */
[----:B------:R-:W-:-:S05]  /*29d0*/  I2FP.F32.U32 R10, R3 ;  /* 0x00000003000a7245 */ /* 0x000fca0000201000 */
[----:B------:R-:W-:-:S06]  /*29e0*/  FFMA R11, R10, R7, 1.1641532182693481445e-10 ;  /* 0x2f0000000a0b7423 */ /* 0x000fcc0000000007 */
[----:B------:R-:W0:Y:S02]  /*29f0*/  F2F.F64.F32 R10, R11 ;  /* 0x0000000b000a7310 */ /* 0x000e240000201800 */
[----:B0-----:R-:W-:Y:S01]  /*2a00*/  DFMA R16, R10, R8, 33 ;  /* 0x404080000a10742b */ /* 0x001fe20000000008 */
[----:B------:R-:W-:-:S05]  /*2a10*/  IMAD.MOV.U32 R10, RZ, RZ, R24 ;  /* 0x000000ffff0a7224 */ /* 0x000fca00078e0018 */
[----:B------:R-:W0:Y:S02]  /*2a20*/  F2I.U64.F64.TRUNC R8, R16 ;  /* 0x0000001000087311 */ /* 0x000e24000030d800 */
[----:B0-----:R1:W-:Y:S01]  /*2a30*/  STG.E.U8 desc[UR8][R28.64+0x1], R8 ;  /* 0x000001081c007986 */ /* 0x0013e2000c101108 */
[----:B------:R-:W-:-:S03]  /*2a40*/  IMAD.MOV.U32 R9, RZ, RZ, R0 ;  /* 0x000000ffff097224 */ /* 0x000fc600078e0000 */
[----:B--2---:R1:W-:Y:S04]  /*2a50*/  STG.E.U8 desc[UR8][R28.64], R25 ;  /* 0x000000191c007986 */ /* 0x0043e8000c101108 */
.L_x_18:
[----:B------:R-:W2:Y:S01]  /*2a60*/  LDCU.64 UR6, c[0x0][0x398] ;  /* 0x00007300ff0677ac */ /* 0x000ea20008000a00 */
[----:B0-----:R-:W-:Y:S01]  /*2a70*/  IADD3 R4, P0, P1, R4, 0x2, R2 ;  /* 0x0000000204047810 */ /* 0x001fe2000791e002 */
[----:B-1----:R-:W-:Y:S02]  /*2a80*/  IMAD.MOV.U32 R8, RZ, RZ, R22 ;  /* 0x000000ffff087224 */ /* 0x002fe400078e0016 */
[----:B------:R-:W-:Y:S02]  /*2a90*/  IMAD.MOV.U32 R3, RZ, RZ, R18 ;  /* 0x000000ffff037224 */ /* 0x000fe400078e0012 */
[----:B------:R-:W-:Y:S01]  /*2aa0*/  IMAD.MOV.U32 R11, RZ, RZ, R20 ;  /* 0x000000ffff0b7224 */ /* 0x000fe200078e0014 */
[----:B--2---:R-:W-:-:S06]  /*2ab0*/  USHF.L.U64.HI UR6, UR6, 0x1, UR7 ;  /* 0x0000000106067899 */ /* 0x004fcc0008010207 */
[----:B------:R-:W-:Y:S01]  /*2ac0*/  IADD3.X R5, PT, PT, R5, UR6, RZ, P0, P1 ;  /* 0x0000000605057c10 */ /* 0x000fe200087e24ff */
[----:B------:R-:W-:Y:S06]  /*2ad0*/  BRA.U UP1, `(.L_x_19) ;  /* 0xffffffed01e07547 */ /* 0x000fec000b83ffff */
[----:B------:R-:W-:Y:S05]  /*2ae0*/  EXIT ;  /* 0x000000000000794d */ /* 0x000fea0003800000 */
.L_x_15:
[----:B------:R-:W0:Y:S01]  /*2af0*/  LDCU.64 UR4, c[0x0][0x398] ;  /* 0x00007300ff0477ac */ /* 0x000e220008000a00 */
[----:B------:R-:W-:-:S04]  /*2b00*/  ISETP.GE.U32.AND P0, PT, R16, 0x4, PT ;  /* 0x000000041000780c */ /* 0x000fc80003f06070 */
[----:B------:R-:W-:Y:S02]  /*2b10*/  ISETP.GE.U32.AND.EX P0, PT, R17, RZ, PT, P0 ;  /* 0x000000ff1100720c */ /* 0x000fe40003f06100 */
[----:B------:R-:W-:Y:S01]  /*2b20*/  LOP3.LUT R17, R16, 0x3, RZ, 0xc0, !PT ;  /* 0x0000000310117812 */ /* 0x000fe200078ec0ff */
[----:B0-----:R-:W-:-:S10]  /*2b30*/  USHF.L.U64.HI UR4, UR4, 0x1, UR5 ;  /* 0x0000000104047899 */ /* 0x001fd40008010205 */
[----:B------:R-:W-:Y:S05]  /*2b40*/  @!P0 BRA `(.L_x_20) ;  /* 0x0000000800608947 */ /* 0x000fea0003800000 */
[----:B------:R-:W0:Y:S01]  /*2b50*/  LDC R21, c[0x0][0x394] ;  /* 0x0000e500ff157b82 */ /* 0x000e220000000800 */
[----:B------:R-:W-:Y:S01]  /*2b60*/  VIADD R24, R20, 0x1ba6d9 ;  /* 0x001ba6d914187836 */ /* 0x000fe20000000000 */
[----:B------:R-:W-:-:S07]  /*2b70*/  LOP3.LUT R20, R16, 0xfffffffc, RZ, 0xc0, !PT ;  /* 0xfffffffc10147812 */ /* 0x000fce00078ec0ff */
.L_x_21:
[----:B-1----:R-:W-:Y:S01]  /*2b80*/  SHF.R.U32.HI R18, RZ, 0x2, R9 ;  /* 0x00000002ff127819 */ /* 0x002fe20000011609 */
[----:B------:R-:W-:Y:S01]  /*2b90*/  IMAD.SHL.U32 R22, R3, 0x10, RZ ;  /* 0x0000001003167824 */ /* 0x000fe200078e00ff */
[----:B------:R-:W-:Y:S01]  /*2ba0*/  UMOV UR6, 0xf39085f4 ;  /* 0xf39085f400067882 */ /* 0x000fe20000000000 */
[----:B------:R-:W-:Y:S01]  /*2bb0*/  UMOV UR7, 0x3ffffffe ;  /* 0x3ffffffe00077882 */ /* 0x000fe20000000000 */
[----:B------:R-:W-:-:S05]  /*2bc0*/  LOP3.LUT R18, R18, R9, RZ, 0x3c, !PT ;  /* 0x0000000912127212 */ /* 0x000fca00078e3cff */
[----:B------:R-:W-:-:S05]  /*2bd0*/  IMAD.SHL.U32 R9, R18, 0x2, RZ ;  /* 0x0000000212097824 */ /* 0x000fca00078e00ff */
[----:B------:R-:W-:-:S04]  /*2be0*/  LOP3.LUT R9, R3, R22, R9, 0x96, !PT ;  /* 0x0000001603097212 */ /* 0x000fc800078e9609 */
[----:B------:R-:W-:-:S04]  /*2bf0*/  LOP3.LUT R23, R9, R18, RZ, 0x3c, !PT ;  /* 0x0000001209177212 */ /* 0x000fc800078e3cff */
[----:B------:R-:W-:-:S04]  /*2c00*/  IADD3 R9, PT, PT, R24, -0xb0f8a, R23 ;  /* 0xfff4f07618097810 */ /* 0x000fc80007ffe017 */
        /* <DEDUP_REMOVED lines=8> */
[----:B------:R-:W-:-:S04]  /*2c90*/  SHF.R.U32.HI R25, RZ, 0x2, R10 ;  /* 0x00000002ff197819 */ /* 0x000fc8000001160a */
[----:B------:R-:W-:Y:S01]  /*2ca0*/  LOP3.LUT R25, R25, R10, RZ, 0x3c, !PT ;  /* 0x0000000a19197212 */ /* 0x000fe200078e3cff */
[----:B------:R-:W-:-:S04]  /*2cb0*/  IMAD.SHL.U32 R10, R23, 0x10, RZ ;  /* 0x00000010170a7824 */ /* 0x000fc800078e00ff */
[----:B------:R-:W-:-:S05]  /*2cc0*/  IMAD.SHL.U32 R28, R25, 0x2, RZ ;  /* 0x00000002191c7824 */ /* 0x000fca00078e00ff */
[----:B------:R-:W-:-:S04]  /*2cd0*/  LOP3.LUT R10, R25, R28, R10, 0x96, !PT ;  /* 0x0000001c190a7212 */ /* 0x000fc800078e960a */
[----:B------:R-:W-:-:S04]  /*2ce0*/  LOP3.LUT R22, R10, R23, RZ, 0x3c, !PT ;  /* 0x000000170a167212 */ /* 0x000fc800078e3cff */
[----:B------:R-:W-:-:S04]  /*2cf0*/  IADD3 R10, PT, PT, R24, -0x587c5, R22 ;  /* 0xfffa783b180a7810 */ /* 0x000fc80007ffe016 */
[----:B------:R-:W-:-:S05]  /*2d00*/  I2FP.F32.U32 R25, R10 ;  /* 0x0000000a00197245 */ /* 0x000fca0000201000 */
[----:B------:R-:W-:-:S04]  /*2d10*/  FFMA R25, R25, R6, 1.1641532182693481445e-10 ;  /* 0x2f00000019197423 */ /* 0x000fc80000000006 */
[----:B------:R-:W3:Y:S02]  /*2d20*/  F2F.F64.F32 R26, R25 ;  /* 0x00000019001a7310 */ /* 0x000ee40000201800 */
[----:B---3--:R-:W-:-:S06]  /*2d30*/  DFMA R26, R26, UR6, RZ ;  /* 0x000000061a1a7c2b */ /* 0x008fcc00080000ff */
[----:B-1----:R-:W1:Y:S02]  /*2d40*/  F2I.U64.F64.TRUNC R18, R26 ;  /* 0x0000001a00127311 */ /* 0x002e64000030d800 */
[----:B-1----:R-:W-:-:S05]  /*2d50*/  IADD3 R18, P0, PT, R18, R12, RZ ;  /* 0x0000000c12127210 */ /* 0x002fca0007f1e0ff */
[----:B------:R-:W-:Y:S01]  /*2d60*/  IMAD.X R19, R19, 0x1, R15, P0 ;  /* 0x0000000113137824 */ /* 0x000fe200000e060f */
[----:B------:R-:W-:Y:S01]  /*2d70*/  SHF.R.U32.HI R10, RZ, 0x2, R11 ;  /* 0x00000002ff0a7819 */ /* 0x000fe2000001160b */
[----:B--2---:R1:W-:Y:S04]  /*2d80*/  STG.E.U8 desc[UR8][R4.64], R9 ;  /* 0x0000000904007986 */ /* 0x0043e8000c101108 */
[----:B------:R2:W3:Y:S01]  /*2d90*/  LDG.E.U8 R29, desc[UR8][R18.64] ;  /* 0x00000008121d7981 */ /* 0x0004e2000c1e1100 */
[----:B------:R-:W-:Y:S01]  /*2da0*/  LOP3.LUT R10, R10, R11, RZ, 0x3c, !PT ;  /* 0x0000000b0a0a7212 */ /* 0x000fe200078e3cff */
[----:B------:R-:W-:-:S04]  /*2db0*/  IMAD.SHL.U32 R11, R22, 0x10, RZ ;  /* 0x00000010160b7824 */ /* 0x000fc800078e00ff */
[----:B------:R-:W-:-:S05]  /*2dc0*/  IMAD.SHL.U32 R28, R10, 0x2, RZ ;  /* 0x000000020a1c7824 */ /* 0x000fca00078e00ff */
[----:B------:R-:W-:-:S04]  /*2dd0*/  LOP3.LUT R11, R22, R11, R28, 0x96, !PT ;  /* 0x0000000b160b7212 */ /* 0x000fc800078e961c */
[----:B------:R-:W-:-:S05]  /*2de0*/  LOP3.LUT R25, R11, R10, RZ, 0x3c, !PT ;  /* 0x0000000a0b197212 */ /* 0x000fca00078e3cff */
[----:B------:R-:W-:-:S05]  /*2df0*/  IMAD.IADD R10, R25, 0x1, R24 ;  /* 0x00000001190a7824 */ /* 0x000fca00078e0218 */
[----:B------:R-:W-:-:S05]  /*2e00*/  I2FP.F32.U32 R11, R10 ;  /* 0x0000000a000b7245 */ /* 0x000fca0000201000 */
[----:B------:R-:W-:-:S04]  /*2e10*/  FFMA R28, R11, R6, 1.1641532182693481445e-10 ;  /* 0x2f0000000b1c7423 */ /* 0x000fc80000000006 */
[----:B------:R-:W4:Y:S02]  /*2e20*/  F2F.F64.F32 R10, R28 ;  /* 0x0000001c000a7310 */ /* 0x000f240000201800 */
[----:B----4-:R-:W-:-:S10]  /*2e30*/  DFMA R10, R10, UR6, RZ ;  /* 0x000000060a0a7c2b */ /* 0x010fd400080000ff */
[----:B------:R-:W2:Y:S02]  /*2e40*/  F2I.U64.F64.TRUNC R10, R10 ;  /* 0x0000000a000a7311 */ /* 0x000ea4000030d800 */
[----:B--2---:R-:W-:-:S05]  /*2e50*/  IADD3 R18, P0, PT, R10, R12, RZ ;  /* 0x0000000c0a127210 */ /* 0x004fca0007f1e0ff */
[----:B------:R-:W-:Y:S01]  /*2e60*/  IMAD.X R19, R11, 0x1, R15, P0 ;  /* 0x000000010b137824 */ /* 0x000fe200000e060f */
[----:B-1----:R-:W-:Y:S01]  /*2e70*/  SHF.R.U32.HI R9, RZ, 0x2, R8 ;  /* 0x00000002ff097819 */ /* 0x002fe20000011608 */
[----:B---3--:R1:W-:Y:S04]  /*2e80*/  STG.E.U8 desc[UR8][R4.64+0x1], R29 ;  /* 0x0000011d04007986 */ /* 0x0083e8000c101108 */
[----:B------:R2:W3:Y:S01]  /*2e90*/  LDG.E.U8 R27, desc[UR8][R18.64] ;  /* 0x00000008121b7981 */ /* 0x0004e2000c1e1100 */
[----:B------:R-:W-:Y:S01]  /*2ea0*/  LOP3.LUT R9, R9, R8, RZ, 0x3c, !PT ;  /* 0x0000000809097212 */ /* 0x000fe200078e3cff */
[----:B------:R-:W-:-:S04]  /*2eb0*/  IMAD.SHL.U32 R8, R25, 0x10, RZ ;  /* 0x0000001019087824 */ /* 0x000fc800078e00ff */
[----:B------:R-:W-:Y:S01]  /*2ec0*/  IMAD.SHL.U32 R26, R9, 0x2, RZ ;  /* 0x00000002091a7824 */ /* 0x000fe200078e00ff */
[----:B-1----:R-:W-:-:S04]  /*2ed0*/  IADD3 R4, P0, PT, R4, R2, RZ ;  /* 0x0000000204047210 */ /* 0x002fc80007f1e0ff */
[----:B------:R-:W-:Y:S02]  /*2ee0*/  LOP3.LUT R8, R9, R26, R8, 0x96, !PT ;  /* 0x0000001a09087212 */ /* 0x000fe400078e9608 */
[----:B------:R-:W-:Y:S02]  /*2ef0*/  IADD3.X R5, PT, PT, R5, UR4, RZ, P0, !PT ;  /* 0x0000000405057c10 */ /* 0x000fe400087fe4ff */
[----:B------:R-:W-:-:S04]  /*2f00*/  LOP3.LUT R9, R8, R25, RZ, 0x3c, !PT ;  /* 0x0000001908097212 */ /* 0x000fc800078e3cff */
[----:B------:R-:W-:-:S04]  /*2f10*/  IADD3 R8, PT, PT, R24, 0x587c5, R9 ;  /* 0x000587c518087810 */ /* 0x000fc80007ffe009 */
[----:B------:R-:W-:-:S05]  /*2f20*/  I2FP.F32.U32 R11, R8 ;  /* 0x00000008000b7245 */ /* 0x000fca0000201000 */
[----:B------:R-:W-:-:S04]  /*2f30*/  FFMA R26, R11, R6, 1.1641532182693481445e-10 ;  /* 0x2f0000000b1a7423 */ /* 0x000fc80000000006 */
[----:B------:R-:W1:Y:S02]  /*2f40*/  F2F.F64.F32 R10, R26 ;  /* 0x0000001a000a7310 */ /* 0x000e640000201800 */
[----:B-1----:R-:W-:-:S10]  /*2f50*/  DFMA R10, R10, UR6, RZ ;  /* 0x000000060a0a7c2b */ /* 0x002fd400080000ff */
[----:B------:R-:W2:Y:S02]  /*2f60*/  F2I.U64.F64.TRUNC R10, R10 ;  /* 0x0000000a000a7311 */ /* 0x000ea4000030d800 */
[----:B--2---:R-:W-:-:S05]  /*2f70*/  IADD3 R18, P1, PT, R10, R12, RZ ;  /* 0x0000000c0a127210 */ /* 0x004fca0007f3e0ff */
[----:B------:R-:W-:Y:S01]  /*2f80*/  IMAD.X R19, R11, 0x1, R15, P1 ;  /* 0x000000010b137824 */ /* 0x000fe200008e060f */
[----:B------:R-:W-:Y:S01]  /*2f90*/  SHF.R.U32.HI R8, RZ, 0x2, R3 ;  /* 0x00000002ff087819 */ /* 0x000fe20000011603 */
[----:B---3--:R1:W-:Y:S04]  /*2fa0*/  STG.E.U8 desc[UR8][R4.64+0x2], R27 ;  /* 0x0000021b04007986 */ /* 0x0083e8000c101108 */
[----:B------:R2:W3:Y:S01]  /*2fb0*/  LDG.E.U8 R29, desc[UR8][R18.64] ;  /* 0x00000008121d7981 */ /* 0x0004e2000c1e1100 */
[----:B------:R-:W-:Y:S01]  /*2fc0*/  LOP3.LUT R8, R8, R3, RZ, 0x3c, !PT ;  /* 0x0000000308087212 */ /* 0x000fe200078e3cff */
[----:B------:R-:W-:-:S04]  /*2fd0*/  IMAD.SHL.U32 R26, R9, 0x10, RZ ;  /* 0x00000010091a7824 */ /* 0x000fc800078e00ff */
[----:B------:R-:W-:-:S05]  /*2fe0*/  IMAD.SHL.U32 R3, R8, 0x2, RZ ;  /* 0x0000000208037824 */ /* 0x000fca00078e00ff */
[----:B------:R-:W-:-:S04]  /*2ff0*/  LOP3.LUT R3, R9, R26, R3, 0x96, !PT ;  /* 0x0000001a09037212 */ /* 0x000fc800078e9603 */
[----:B------:R-:W-:-:S04]  /*3000*/  LOP3.LUT R10, R3, R8, RZ, 0x3c, !PT ;  /* 0x00000008030a7212 */ /* 0x000fc800078e3cff */
[----:B------:R-:W-:-:S04]  /*3010*/  IADD3 R3, PT, PT, R24, 0xb0f8a, R10 ;  /* 0x000b0f8a18037810 */ /* 0x000fc80007ffe00a */
[----:B------:R-:W-:-:S05]  /*3020*/  I2FP.F32.U32 R3, R3 ;  /* 0x0000000300037245 */ /* 0x000fca0000201000 */
[----:B------:R-:W-:-:S04]  /*3030*/  FFMA R28, R3, R6, 1.1641532182693481445e-10 ;  /* 0x2f000000031c7423 */ /* 0x000fc80000000006 */
[----:B-1----:R-:W1:Y:S02]  /*3040*/  F2F.F64.F32 R26, R28 ;  /* 0x0000001c001a7310 */ /* 0x002e640000201800 */
[----:B-1----:R-:W-:-:S06]  /*3050*/  DFMA R26, R26, UR6, RZ ;  /* 0x000000061a1a7c2b */ /* 0x002fcc00080000ff */
[----:B--2---:R-:W1:Y:S02]  /*3060*/  F2I.U64.F64.TRUNC R18, R26 ;  /* 0x0000001a00127311 */ /* 0x004e64000030d800 */
[----:B-1----:R-:W-:-:S05]  /*3070*/  IADD3 R18, P0, PT, R18, R12, RZ ;  /* 0x0000000c12127210 */ /* 0x002fca0007f1e0ff */
[----:B------:R-:W-:Y:S01]  /*3080*/  IMAD.X R19, R19, 0x1, R15, P0 ;  /* 0x0000000113137824 */ /* 0x000fe200000e060f */
[----:B------:R-:W-:Y:S01]  /*3090*/  SHF.R.U32.HI R8, RZ, 0x2, R23 ;  /* 0x00000002ff087819 */ /* 0x000fe20000011617 */
        /* <DEDUP_REMOVED lines=28> */
[----:B------:R-:W4:Y:S02]  /*3260*/  F2F.F64.F32 R22, R28 ;  /* 0x0000001c00167310 */ /* 0x000f240000201800 */
[----:B----4-:R-:W-:-:S06]  /*3270*/  DFMA R22, R22, UR6, RZ ;  /* 0x0000000616167c2b */ /* 0x010fcc00080000ff */
[----:B--2---:R-:W2:Y:S02]  /*3280*/  F2I.U64.F64.TRUNC R18, R22 ;  /* 0x0000001600127311 */ /* 0x004ea4000030d800 */
[----:B--2---:R-:W-:-:S05]  /*3290*/  IADD3 R18, P0, PT, R18, R12, RZ ;  /* 0x0000000c12127210 */ /* 0x004fca0007f1e0ff */
[----:B------:R-:W-:Y:S01]  /*32a0*/  IMAD.X R19, R19, 0x1, R15, P0 ;  /* 0x0000000113137824 */ /* 0x000fe200000e060f */
[----:B------:R-:W-:Y:S01]  /*32b0*/  SHF.R.U32.HI R26, RZ, 0x2, R25 ;  /* 0x00000002ff1a7819 */ /* 0x000fe20000011619 */
[----:B---3--:R2:W-:Y:S04]  /*32c0*/  STG.E.U8 desc[UR8][R4.64+0x5], R29 ;  /* 0x0000051d04007986 */ /* 0x0085e8000c101108 */
[----:B------:R3:W4:Y:S01]  /*32d0*/  LDG.E.U8 R27, desc[UR8][R18.64] ;  /* 0x00000008121b7981 */ /* 0x000722000c1e1100 */
[----:B------:R-:W-:Y:S01]  /*32e0*/  LOP3.LUT R26, R26, R25, RZ, 0x3c, !PT ;  /* 0x000000191a1a7212 */ /* 0x000fe200078e3cff */
[----:B-1----:R-:W-:-:S04]  /*32f0*/  IMAD.SHL.U32 R3, R8, 0x10, RZ ;  /* 0x0000001008037824 */ /* 0x002fc800078e00ff */
[----:B------:R-:W-:Y:S01]  /*3300*/  IMAD.SHL.U32 R25, R26, 0x2, RZ ;  /* 0x000000021a197824 */ /* 0x000fe200078e00ff */
[----:B---3--:R-:W-:-:S04]  /*3310*/  IADD3 R18, P0, PT, R4, R2, RZ ;  /* 0x0000000204127210 */ /* 0x008fc80007f1e0ff */
[----:B------:R-:W-:Y:S02]  /*3320*/  LOP3.LUT R3, R26, R25, R3, 0x96, !PT ;  /* 0x000000191a037212 */ /* 0x000fe400078e9603 */
[----:B------:R-:W-:Y:S02]  /*3330*/  IADD3.X R19, PT, PT, R5, UR4, RZ, P0, !PT ;  /* 0x0000000405137c10 */ /* 0x000fe400087fe4ff */
[----:B------:R-:W-:-:S04]  /*3340*/  LOP3.LUT R3, R3, R8, RZ, 0x3c, !PT ;  /* 0x0000000803037212 */ /* 0x000fc800078e3cff */
[----:B------:R-:W-:-:S04]  /*3350*/  IADD3 R22, PT, PT, R24, 0x1ba6d9, R3 ;  /* 0x001ba6d918167810 */ /* 0x000fc80007ffe003 */
[----:B------:R-:W-:-:S05]  /*3360*/  I2FP.F32.U32 R23, R22 ;  /* 0x0000001600177245 */ /* 0x000fca0000201000 */
[----:B------:R-:W-:-:S04]  /*3370*/  FFMA R25, R23, R6, 1.1641532182693481445e-10 ;  /* 0x2f00000017197423 */ /* 0x000fc80000000006 */
[----:B--2---:R-:W1:Y:S02]  /*3380*/  F2F.F64.F32 R28, R25 ;  /* 0x00000019001c7310 */ /* 0x004e640000201800 */
[----:B-1----:R-:W-:-:S06]  /*3390*/  DFMA R28, R28, UR6, RZ ;  /* 0x000000061c1c7c2b */ /* 0x002fcc00080000ff */
[----:B------:R-:W1:Y:S02]  /*33a0*/  F2I.U64.F64.TRUNC R22, R28 ;  /* 0x0000001c00167311 */ /* 0x000e64000030d800 */
[----:B-1----:R-:W-:-:S05]  /*33b0*/  IADD3 R22, P1, PT, R22, R12, RZ ;  /* 0x0000000c16167210 */ /* 0x002fca0007f3e0ff */
[----:B------:R-:W-:Y:S01]  /*33c0*/  IMAD.X R23, R23, 0x1, R15, P1 ;  /* 0x0000000117177824 */ /* 0x000fe200008e060f */
[----:B----4-:R1:W-:Y:S05]  /*33d0*/  STG.E.U8 desc[UR8][R18.64+0x6], R27 ;  /* 0x0000061b12007986 */ /* 0x0103ea000c101108 */
[----:B------:R-:W2:Y:S01]  /*33e0*/  LDG.E.U8 R23, desc[UR8][R22.64] ;  /* 0x0000000816177981 */ /* 0x000ea2000c1e1100 */
[----:B------:R-:W-:Y:S01]  /*33f0*/  IADD3 R20, P0, PT, R20, -0x4, RZ ;  /* 0xfffffffc14147810 */ /* 0x000fe20007f1e0ff */
[----:B------:R-:W-:Y:S01]  /*3400*/  VIADD R24, R24, 0x2c3e28 ;  /* 0x002c3e2818187836 */ /* 0x000fe20000000000 */
[----:B------:R-:W-:Y:S02]  /*3410*/  IADD3 R25, P1, P2, R18, 0x8, R2 ;  /* 0x0000000812197810 */ /* 0x000fe40007a3e002 */
[----:B0-----:R-:W-:-:S02]  /*3420*/  IADD3.X R21, PT, PT, R21, -0x1, RZ, P0, !PT ;  /* 0xffffffff15157810 */ /* 0x001fc400007fe4ff */
[----:B------:R-:W-:Y:S02]  /*3430*/  ISETP.NE.U32.AND P0, PT, R20, RZ, PT ;  /* 0x000000ff1400720c */ /* 0x000fe40003f05070 */
[----:B------:R-:W-:Y:S02]  /*3440*/  IADD3 R4, P3, P4, R0, 0x6, R18 ;  /* 0x0000000600047810 */ /* 0x000fe40007c7e012 */
[----:B------:R-:W-:Y:S02]  /*3450*/  ISETP.NE.AND.EX P0, PT, R21, RZ, PT, P0 ;  /* 0x000000ff1500720c */ /* 0x000fe40003f05300 */
[----:B------:R-:W-:Y:S02]  /*3460*/  IADD3.X R26, PT, PT, R19, UR4, RZ, P1, P2 ;  /* 0x00000004131a7c10 */ /* 0x000fe40008fe44ff */
[----:B------:R-:W-:Y:S01]  /*3470*/  IADD3.X R5, PT, PT, R7, RZ, R19, P3, P4 ;  /* 0x000000ff07057210 */ /* 0x000fe20001fe8413 */
[----:B--2---:R1:W-:Y:S08]  /*3480*/  STG.E.U8 desc[UR8][R18.64+0x7], R23 ;  /* 0x0000071712007986 */ /* 0x0043f0000c101108 */
[----:B------:R-:W-:Y:S05]  /*3490*/  @P0 BRA `(.L_x_21) ;  /* 0xfffffff400b80947 */ /* 0x000fea000383ffff */
[----:B-1----:R-:W-:Y:S02]  /*34a0*/  VIADD R23, R24, 0xffef68b1 ;  /* 0xffef68b118177836 */ /* 0x002fe40000000000 */
[----:B------:R-:W-:Y:S02]  /*34b0*/  IMAD.MOV.U32 R4, RZ, RZ, R25 ;  /* 0x000000ffff047224 */ /* 0x000fe400078e0019 */
[----:B------:R-:W-:-:S07]  /*34c0*/  IMAD.MOV.U32 R5, RZ, RZ, R26 ;  /* 0x000000ffff057224 */ /* 0x000fce00078e001a */
.L_x_20:
[----:B------:R-:W-:-:S04]  /*34d0*/  ISETP.NE.U32.AND P0, PT, R17, RZ, PT ;  /* 0x000000ff1100720c */ /* 0x000fc80003f05070 */
[----:B------:R-:W-:-:S13]  /*34e0*/  ISETP.NE.AND.EX P0, PT, RZ, RZ, PT, P0 ;  /* 0x000000ffff00720c */ /* 0x000fda0003f05300 */
[----:B------:R-:W-:Y:S05]  /*34f0*/  @!P0 EXIT ;  /* 0x000000000000894d */ /* 0x000fea0003800000 */
[----:B------:R-:W-:Y:S02]  /*3500*/  ISETP.NE.U32.AND P1, PT, R17, 0x1, PT ;  /* 0x000000011100780c */ /* 0x000fe40003f25070 */
[----:B------:R-:W-:Y:S02]  /*3510*/  LOP3.LUT R16, R16, 0x1, RZ, 0xc0, !PT ;  /* 0x0000000110107812 */ /* 0x000fe400078ec0ff */
[----:B------:R-:W-:Y:S02]  /*3520*/  ISETP.NE.AND.EX P1, PT, RZ, RZ, PT, P1 ;  /* 0x000000ffff00720c */ /* 0x000fe40003f25310 */
[----:B------:R-:W-:-:S04]  /*3530*/  ISETP.NE.U32.AND P0, PT, R16, 0x1, PT ;  /* 0x000000011000780c */ /* 0x000fc80003f05070 */
[----:B------:R-:W-:-:S07]  /*3540*/  ISETP.NE.U32.AND.EX P0, PT, RZ, RZ, PT, P0 ;  /* 0x000000ffff00720c */ /* 0x000fce0003f05100 */
[----:B------:R-:W-:Y:S06]  /*3550*/  @!P1 BRA `(.L_x_22) ;  /* 0x0000000400309947 */ /* 0x000fec0003800000 */
[----:B------:R-:W-:Y:S01]  /*3560*/  SHF.R.U32.HI R0, RZ, 0x2, R9 ;  /* 0x00000002ff007819 */ /* 0x000fe20000011609 */
[----:B------:R-:W-:Y:S01]  /*3570*/  UMOV UR6, 0xf39085f4 ;  /* 0xf39085f400067882 */ /* 0x000fe20000000000 */
[----:B------:R-:W-:Y:S02]  /*3580*/  UMOV UR7, 0x3ffffffe ;  /* 0x3ffffffe00077882 */ /* 0x000fe40000000000 */
        /* <DEDUP_REMOVED lines=8> */
[----:B------:R-:W0:Y:S02]  /*3610*/  F2F.F64.F32 R16, R9 ;  /* 0x0000000900107310 */ /* 0x000e240000201800 */
[----:B0-----:R-:W-:-:S10]  /*3620*/  DFMA R16, R16, UR6, RZ ;  /* 0x0000000610107c2b */ /* 0x001fd400080000ff */
[----:B------:R-:W0:Y:S02]  /*3630*/  F2I.U64.F64.TRUNC R16, R16 ;  /* 0x0000001000107311 */ /* 0x000e24000030d800 */
[----:B0-----:R-:W-:-:S05]  /*3640*/  IADD3 R18, P1, PT, R16, R12, RZ ;  /* 0x0000000c10127210 */ /* 0x001fca0007f3e0ff */
        /* <DEDUP_REMOVED lines=15> */
[----:B------:R-:W-:Y:S01]  /*3740*/  IMAD.X R17, R19, 0x1, R15, P1 ;  /* 0x0000000113117824 */ /* 0x000fe200008e060f */
[----:B------:R-:W-:Y:S01]  /*3750*/  SHF.R.U32.HI R20, RZ, 0x2, R11 ;  /* 0x00000002ff147819 */ /* 0x000fe2000001160b */
[----:B--2---:R0:W-:Y:S04]  /*3760*/  STG.E.U8 desc[UR8][R4.64], R7 ;  /* 0x0000000704007986 */ /* 0x0041e8000c101108 */
[----:B------:R-:W2:Y:S01]  /*3770*/  LDG.E.U8 R17, desc[UR8][R16.64] ;  /* 0x0000000810117981 */ /* 0x000ea2000c1e1100 */
        /* <DEDUP_REMOVED lines=8> */
[----:B------:R-:W1:Y:S02]  /*3800*/  F2F.F64.F32 R18, R9 ;  /* 0x0000000900127310 */ /* 0x000e640000201800 */
[----:B-1----:R-:W-:-:S10]  /*3810*/  DFMA R18, R18, UR6, RZ ;  /* 0x0000000612127c2b */ /* 0x002fd400080000ff */
[----:B------:R-:W1:Y:S02]  /*3820*/  F2I.U64.F64.TRUNC R18, R18 ;  /* 0x0000001200127311 */ /* 0x000e64000030d800 */
[----:B-1----:R-:W-:-:S05]  /*3830*/  IADD3 R20, P1, PT, R18, R12, RZ ;  /* 0x0000000c12147210 */ /* 0x002fca0007f3e0ff */
[----:B------:R-:W-:Y:S01]  /*3840*/  IMAD.X R21, R19, 0x1, R15, P1 ;  /* 0x0000000113157824 */ /* 0x000fe200008e060f */
[----:B------:R-:W-:-:S04]  /*3850*/  SHF.R.U32.HI R11, RZ, 0x2, R8 ;  /* 0x00000002ff0b7819 */ /* 0x000fc80000011608 */
[----:B------:R-:W-:Y:S01]  /*3860*/  LOP3.LUT R11, R11, R8, RZ, 0x3c, !PT ;  /* 0x000000080b0b7212 */ /* 0x000fe200078e3cff */
[----:B--2---:R1:W-:Y:S04]  /*3870*/  STG.E.U8 desc[UR8][R4.64+0x1], R17 ;  /* 0x0000011104007986 */ /* 0x0043e8000c101108 */
[----:B0-----:R-:W2:Y:S01]  /*3880*/  LDG.E.U8 R7, desc[UR8][R20.64] ;  /* 0x0000000814077981 */ /* 0x001ea2000c1e1100 */
[----:B------:R-:W-:Y:S02]  /*3890*/  IMAD.SHL.U32 R16, R11, 0x2, RZ ;  /* 0x000000020b107824 */ /* 0x000fe400078e00ff */
[----:B------:R-:W-:Y:S02]  /*38a0*/  IMAD.SHL.U32 R8, R10, 0x10, RZ ;  /* 0x000000100a087824 */ /* 0x000fe400078e00ff */
[----:B------:R-:W-:-:S03]  /*38b0*/  VIADD R23, R23, 0x161f14 ;  /* 0x00161f1417177836 */ /* 0x000fc60000000000 */
[----:B------:R-:W-:Y:S02]  /*38c0*/  LOP3.LUT R11, R11, R16, R8, 0x96, !PT ;  /* 0x000000100b0b7212 */ /* 0x000fe400078e9608 */
[----:B------:R-:W-:Y:S02]  /*38d0*/  IADD3 R16, P1, PT, R4, R2, RZ ;  /* 0x0000000204107210 */ /* 0x000fe40007f3e0ff */
[----:B------:R-:W-:Y:S02]  /*38e0*/  LOP3.LUT R8, R11, R10, RZ, 0x3c, !PT ;  /* 0x0000000a0b087212 */ /* 0x000fe400078e3cff */
[----:B-1----:R-:W-:-:S03]  /*38f0*/  IADD3.X R17, PT, PT, R5, UR4, RZ, P1, !PT ;  /* 0x0000000405117c10 */ /* 0x002fc60008ffe4ff */
[----:B------:R-:W-:-:S05]  /*3900*/  IMAD.IADD R9, R8, 0x1, R23 ;  /* 0x0000000108097824 */ /* 0x000fca00078e0217 */
[----:B------:R-:W-:-:S05]  /*3910*/  I2FP.F32.U32 R9, R9 ;  /* 0x0000000900097245 */ /* 0x000fca0000201000 */
[----:B------:R-:W-:-:S04]  /*3920*/  FFMA R9, R9, R6, 1.1641532182693481445e-10 ;  /* 0x2f00000009097423 */ /* 0x000fc80000000006 */
[----:B------:R-:W0:Y:S02]  /*3930*/  F2F.F64.F32 R10, R9 ;  /* 0x00000009000a7310 */ /* 0x000e240000201800 */
[----:B0-----:R-:W-:-:S10]  /*3940*/  DFMA R10, R10, UR6, RZ ;  /* 0x000000060a0a7c2b */ /* 0x001fd400080000ff */
[----:B------:R-:W0:Y:S02]  /*3950*/  F2I.U64.F64.TRUNC R10, R10 ;  /* 0x0000000a000a7311 */ /* 0x000e24000030d800 */
[----:B0-----:R-:W-:-:S05]  /*3960*/  IADD3 R18, P2, PT, R10, R12, RZ ;  /* 0x0000000c0a127210 */ /* 0x001fca0007f5e0ff */
[----:B------:R-:W-:Y:S01]  /*3970*/  IMAD.X R19, R11, 0x1, R15, P2 ;  /* 0x000000010b137824 */ /* 0x000fe200010e060f */
[----:B--2---:R0:W-:Y:S05]  /*3980*/  STG.E.U8 desc[UR8][R16.64+0x2], R7 ;  /* 0x0000020710007986 */ /* 0x0041ea000c101108 */
[----:B------:R-:W2:Y:S01]  /*3990*/  LDG.E.U8 R19, desc[UR8][R18.64] ;  /* 0x0000000812137981 */ /* 0x000ea2000c1e1100 */
[----:B------:R-:W-:Y:S01]  /*39a0*/  IADD3 R2, P1, P2, R2, 0x2, R16 ;  /* 0x0000000202027810 */ /* 0x000fe20007a3e010 */
[----:B------:R-:W-:Y:S02]  /*39b0*/  IMAD.MOV.U32 R9, RZ, RZ, R3 ;  /* 0x000000ffff097224 */ /* 0x000fe400078e0003 */
[----:B------:R-:W-:Y:S01]  /*39c0*/  IMAD.MOV.U32 R10, RZ, RZ, R0 ;  /* 0x000000ffff0a7224 */ /* 0x000fe200078e0000 */
[----:B------:R-:W-:Y:S01]  /*39d0*/  IADD3.X R5, PT, PT, RZ, UR4, R17, P1, P2 ;  /* 0x00000004ff057c10 */ /* 0x000fe20008fe4411 */
[----:B------:R-:W-:Y:S01]  /*39e0*/  IMAD.MOV.U32 R3, RZ, RZ, R8 ;  /* 0x000000ffff037224 */ /* 0x000fe200078e0008 */
[----:B------:R-:W-:-:S05]  /*39f0*/  IADD3 R4, P1, PT, R2, 0x2, RZ ;  /* 0x0000000202047810 */ /* 0x000fca0007f3e0ff */
[----:B------:R-:W-:Y:S01]  /*3a00*/  IMAD.X R5, RZ, RZ, R5, P1 ;  /* 0x000000ffff057224 */ /* 0x000fe200008e0605 */
[----:B--2---:R0:W-:Y:S07]  /*3a10*/  STG.E.U8 desc[UR8][R16.64+0x3], R19 ;  /* 0x0000031310007986 */ /* 0x0041ee000c101108 */
.L_x_22:
[----:B------:R-:W-:Y:S05]  /*3a20*/  @P0 EXIT ;  /* 0x000000000000094d */ /* 0x000fea0003800000 */
[----:B------:R-:W-:Y:S01]  /*3a30*/  SHF.R.U32.HI R0, RZ, 0x2, R9 ;  /* 0x00000002ff007819 */ /* 0x000fe20000011609 */
[----:B------:R-:W-:Y:S01]  /*3a40*/  IMAD.SHL.U32 R2, R3, 0x10, RZ ;  /* 0x0000001003027824 */ /* 0x000fe200078e00ff */
[----:B------:R-:W-:Y:S01]  /*3a50*/  UMOV UR4, 0xf39085f4 ;  /* 0xf39085f400047882 */ /* 0x000fe20000000000 */
[----:B------:R-:W-:Y:S01]  /*3a60*/  UMOV UR5, 0x3ffffffe ;  /* 0x3ffffffe00057882 */ /* 0x000fe20000000000 */
[----:B------:R-:W-:-:S05]  /*3a70*/  LOP3.LUT R0, R0, R9, RZ, 0x3c, !PT ;  /* 0x0000000900007212 */ /* 0x000fca00078e3cff */
[----:B0-----:R-:W-:-:S05]  /*3a80*/  IMAD.SHL.U32 R7, R0, 0x2, RZ ;  /* 0x0000000200077824 */ /* 0x001fca00078e00ff */
        /* <DEDUP_REMOVED lines=10> */
[----:B------:R-:W2:Y:S01]  /*3b30*/  LDG.E.U8 R0, desc[UR8][R8.64] ;  /* 0x0000000808007981 */ /* 0x000ea2000c1e1100 */
        /* <DEDUP_REMOVED lines=14> */
[----:B--2---:R-:W-:Y:S05]  /*3c20*/  STG.E.U8 desc[UR8][R4.64], R0 ;  /* 0x0000000004007986 */ /* 0x004fea000c101108 */
[----:B------:R-:W2:Y:S04]  /*3c30*/  LDG.E.U8 R13, desc[UR8][R12.64] ;  /* 0x000000080c0d7981 */ /* 0x000ea8000c1e1100 */
[----:B--2---:R-:W-:Y:S01]  /*3c40*/  STG.E.U8 desc[UR8][R4.64+0x1], R13 ;  /* 0x0000010d04007986 */ /* 0x004fe2000c101108 */
[----:B------:R-:W-:Y:S05]  /*3c50*/  EXIT ;  /* 0x000000000000794d */ /* 0x000fea0003800000 */
.L_x_23:
[----:B------:R-:W-:-:S00]  /*3c60*/  BRA `(.L_x_23) ;  /* 0xfffffffc00fc7947 */ /* 0x000fc0000383ffff */
[----:B------:R-:W-:-:S00]  /*3c70*/  NOP ;  /* 0x0000000000007918 */ /* 0x000fc00000000000 */
        /* <DEDUP_REMOVED lines=8> */
.L_x_24:


//--------------------- .nv.global.init           --------------------------
	.section	.nv.global.init,"aw",@progbits
	.align	4
.nv.global.init:
	.type		mrg32k3aM1SubSeq,@object
	.size		mrg32k3aM1SubSeq,(mrg32k3aM2SubSeq - mrg32k3aM1SubSeq)
mrg32k3aM1SubSeq:
        /*0000*/ 	.byte	0x0b, 0xcc, 0xee, 0x04, 0x73, 0x29, 0x8b, 0x6f, 0xf6, 0x53, 0x03, 0xf6, 0x23, 0xf6, 0xea, 0xda
        /* <DEDUP_REMOVED lines=125> */
	.type		mrg32k3aM2SubSeq,@object
	.size		mrg32k3aM2SubSeq,(mrg32k3aM1 - mrg32k3aM2SubSeq)
mrg32k3aM2SubSeq:
        /* <DEDUP_REMOVED lines=126> */
	.type		mrg32k3aM1,@object
	.size		mrg32k3aM1,(mrg32k3aM1Seq - mrg32k3aM1)
mrg32k3aM1:
        /* <DEDUP_REMOVED lines=144> */
	.type		mrg32k3aM1Seq,@object
	.size		mrg32k3aM1Seq,(mrg32k3aM2 - mrg32k3aM1Seq)
mrg32k3aM1Seq:
        /* <DEDUP_REMOVED lines=144> */
	.type		mrg32k3aM2,@object
	.size		mrg32k3aM2,(mrg32k3aM2Seq - mrg32k3aM2)
mrg32k3aM2:
        /* <DEDUP_REMOVED lines=144> */
	.type		mrg32k3aM2Seq,@object
	.size		mrg32k3aM2Seq,(precalc_xorwow_matrix - mrg32k3aM2Seq)
mrg32k3aM2Seq:
        /* <DEDUP_REMOVED lines=144> */
	.type		precalc_xorwow_matrix,@object
	.size		precalc_xorwow_matrix,(precalc_xorwow_offset_matrix - precalc_xorwow_matrix)
precalc_xorwow_matrix:
        /* <DEDUP_REMOVED lines=6400> */
	.type		precalc_xorwow_offset_matrix,@object
	.size		precalc_xorwow_offset_matrix,(BASES - precalc_xorwow_offset_matrix)
precalc_xorwow_offset_matrix:
        /* <DEDUP_REMOVED lines=6400> */
	.type		BASES,@object
	.size		BASES,(.L_9 - BASES)
BASES:
        /*353c0*/ 	.byte	0x41, 0x43, 0x47, 0x54
.L_9:


//--------------------- .nv.shared.reserved.0     --------------------------
	.section	.nv.shared.reserved.0,"aw",@nobits
	.weak		__nv_reservedSMEM_offset_0_alias
	.size		__nv_reservedSMEM_offset_0_alias, 0, 64
	.other		__nv_reservedSMEM_offset_0_alias,@"STO_CUDA_RESERVED_SHARED STV_DEFAULT"
__nv_reservedSMEM_offset_0_alias:
	.zero		0
	.zero		64


//--------------------- .nv.constant0._Z15gen_loci_kernelPhmmmmP17curandStateXORWOW --------------------------
	.section	.nv.constant0._Z15gen_loci_kernelPhmmmmP17curandStateXORWOW,"a",@progbits
	.sectionflags	@""
	.align	4
.nv.constant0._Z15gen_loci_kernelPhmmmmP17curandStateXORWOW:
	.zero		944


//--------------------- SYMBOLS --------------------------

	.type		.nv.reservedSmem.offset0,@object
	.size		.nv.reservedSmem.offset0,0x4
